	.target	sm_100a

	.elftype	@"ET_EXEC"


//--------------------- .note.nv.tkinfo           --------------------------
	.section	.note.nv.tkinfo,"",@"SHT_NOTE"
	.sectionflags	@"SHF_NOTE_NV_TKINFO"
	.tkinfo
        /*0018*/ 	.word	0x00000002
        /*0030*/ 	.string	""
        /*0030*/ 	.string	"ptxas"
        /*0030*/ 	.string	"Cuda compilation tools, release 13.0, V13.0.88"
        /*0030*/ 	.string	"Build cuda_13.0.r13.0/compiler.36424714_0"
        /*0030*/ 	.string	"-arch sm_100a -m 64 "



//--------------------- .note.nv.cuinfo           --------------------------
	.section	.note.nv.cuinfo,"",@"SHT_NOTE"
	.sectionflags	@"SHF_NOTE_NV_CUINFO"
        /*0018*/ 	.short	0x0002
        /*001a*/ 	.short	0x0064
        /*001c*/ 	.short	0x0082
	.zero		2


//--------------------- .nv.info                  --------------------------
	.section	.nv.info,"",@"SHT_CUDA_INFO"
	.align	4


	//----- nvinfo : EIATTR_REGCOUNT
	.align		4
        /*0000*/ 	.byte	0x04, 0x2f
        /*0002*/ 	.short	(.L_19 - .L_18)
	.align		4
.L_18:
        /*0004*/ 	.word	index@(_ZN7cutlass13device_kernelINS_4gemm6kernel13GemmUniversalIN4cute5tupleIJiiiiEEENS1_10collective13CollectiveMmaINS1_35MainloopSm100TmaUmmaWarpSpecializedILi2ELi2ELi4ENS5_IJNS4_1CILi8EEENSA_ILi1EEESC_EEEEENS5_IJNSA_ILi128EEESF_NSA_ILi64EEEEEENS_6half_tENS5_IJSC_llEEESI_SJ_NS4_8TiledMMAINS4_8MMA_AtomIJNS4_26SM100_MMA_F16BF16_2x1SM_SSISI_SI_fLi128ELi128ELNS4_4UMMA5MajorE1ELSO_1ELNSN_7ScaleInE0ELSP_0EEEEEENS4_6LayoutINS5_IJSC_SC_SC_EEENS5_IJNSA_ILi0EEESU_SU_EEEEENS5_IJNS4_10UnderscoreESX_SX_EEEEENS4_18SM100_TMA_2SM_LOADENS4_14ComposedLayoutINS4_7SwizzleILi3ELi4ELi3EEENS4_18smem_ptr_flag_bitsILi16EEENSS_INS5_IJSG_SB_EEENS5_IJSC_SG_EEEEEEEvNS4_8identityENS4_28SM100_TMA_2SM_LOAD_MULTICASTES19_vS1A_EENS_8epilogue10collective18CollectiveEpilogueINS1D_23Sm100TmaWarpSpecializedILi4ELi2ELi16ELb1ELb0EEEJNS5_IJSG_SF_SG_EEENS5_IJNSS_ISG_SC_EENSS_INS5_IJNSA_ILi16EEENSA_ILi2EEEEEES17_EEEEESI_NS5_IJlSC_lEEESI_S1P_NS1D_6fusion15FusionCallbacksIS1H_NS1Q_17LinearCombinationISI_fSI_fLNS_15FloatRoundStyleE2EEES1I_S1O_JEEENS4_5SM1004TMEM4LOAD26SM100_TMEM_LOAD_32dp32b16xENS4_13SM90_TMA_LOADENS11_INS12_ILi1ELi4ELi3EEES15_NSS_INS5_IJSB_S1K_EEENS5_IJS1K_SC_EEEEEEENS4_39AutoVectorizingCopyWithAssumedAlignmentILi128EEENS4_14SM90_TMA_STOREES25_S27_S27_EEEvvEEEEvNT_6ParamsE)
        /*0008*/ 	.word	0x0000005b


	//----- nvinfo : EIATTR_FRAME_SIZE
	.align		4
.L_19:
        /*000c*/ 	.byte	0x04, 0x11
        /*000e*/ 	.short	(.L_21 - .L_20)
	.align		4
.L_20:
        /*0010*/ 	.word	index@($__internal_2_$__cuda_sm10x_tcgen05_guardrail_trap_unallocated_columns_being_dealloced)
        /*0014*/ 	.word	0x00000000


	//----- nvinfo : EIATTR_FRAME_SIZE
	.align		4
.L_21:
        /*0018*/ 	.byte	0x04, 0x11
        /*001a*/ 	.short	(.L_23 - .L_22)
	.align		4
.L_22:
        /*001c*/ 	.word	index@($__internal_1_$__cuda_sm10x_tcgen05_guardrail_trap_phase_invalid_during_alloc)
        /*0020*/ 	.word	0x00000000


	//----- nvinfo : EIATTR_FRAME_SIZE
	.align		4
.L_23:
        /*0024*/ 	.byte	0x04, 0x11
        /*0026*/ 	.short	(.L_25 - .L_24)
	.align		4
.L_24:
        /*0028*/ 	.word	index@($__internal_0_$__cuda_sm10x_tcgen05_guardrail_trap_col_being_dealloced_not_returned_by_alloc)
        /*002c*/ 	.word	0x00000000


	//----- nvinfo : EIATTR_FRAME_SIZE
	.align		4
.L_25:
        /*0030*/ 	.byte	0x04, 0x11
        /*0032*/ 	.short	(.L_27 - .L_26)
	.align		4
.L_26:
        /*0034*/ 	.word	index@(_ZN7cutlass13device_kernelINS_4gemm6kernel13GemmUniversalIN4cute5tupleIJiiiiEEENS1_10collective13CollectiveMmaINS1_35MainloopSm100TmaUmmaWarpSpecializedILi2ELi2ELi4ENS5_IJNS4_1CILi8EEENSA_ILi1EEESC_EEEEENS5_IJNSA_ILi128EEESF_NSA_ILi64EEEEEENS_6half_tENS5_IJSC_llEEESI_SJ_NS4_8TiledMMAINS4_8MMA_AtomIJNS4_26SM100_MMA_F16BF16_2x1SM_SSISI_SI_fLi128ELi128ELNS4_4UMMA5MajorE1ELSO_1ELNSN_7ScaleInE0ELSP_0EEEEEENS4_6LayoutINS5_IJSC_SC_SC_EEENS5_IJNSA_ILi0EEESU_SU_EEEEENS5_IJNS4_10UnderscoreESX_SX_EEEEENS4_18SM100_TMA_2SM_LOADENS4_14ComposedLayoutINS4_7SwizzleILi3ELi4ELi3EEENS4_18smem_ptr_flag_bitsILi16EEENSS_INS5_IJSG_SB_EEENS5_IJSC_SG_EEEEEEEvNS4_8identityENS4_28SM100_TMA_2SM_LOAD_MULTICASTES19_vS1A_EENS_8epilogue10collective18CollectiveEpilogueINS1D_23Sm100TmaWarpSpecializedILi4ELi2ELi16ELb1ELb0EEEJNS5_IJSG_SF_SG_EEENS5_IJNSS_ISG_SC_EENSS_INS5_IJNSA_ILi16EEENSA_ILi2EEEEEES17_EEEEESI_NS5_IJlSC_lEEESI_S1P_NS1D_6fusion15FusionCallbacksIS1H_NS1Q_17LinearCombinationISI_fSI_fLNS_15FloatRoundStyleE2EEES1I_S1O_JEEENS4_5SM1004TMEM4LOAD26SM100_TMEM_LOAD_32dp32b16xENS4_13SM90_TMA_LOADENS11_INS12_ILi1ELi4ELi3EEES15_NSS_INS5_IJSB_S1K_EEENS5_IJS1K_SC_EEEEEEENS4_39AutoVectorizingCopyWithAssumedAlignmentILi128EEENS4_14SM90_TMA_STOREES25_S27_S27_EEEvvEEEEvNT_6ParamsE)
        /*0038*/ 	.word	0x00000000


	//----- nvinfo : EIATTR_MIN_STACK_SIZE
	.align		4
.L_27:
        /*003c*/ 	.byte	0x04, 0x12
        /*003e*/ 	.short	(.L_29 - .L_28)
	.align		4
.L_28:
        /*0040*/ 	.word	index@(_ZN7cutlass13device_kernelINS_4gemm6kernel13GemmUniversalIN4cute5tupleIJiiiiEEENS1_10collective13CollectiveMmaINS1_35MainloopSm100TmaUmmaWarpSpecializedILi2ELi2ELi4ENS5_IJNS4_1CILi8EEENSA_ILi1EEESC_EEEEENS5_IJNSA_ILi128EEESF_NSA_ILi64EEEEEENS_6half_tENS5_IJSC_llEEESI_SJ_NS4_8TiledMMAINS4_8MMA_AtomIJNS4_26SM100_MMA_F16BF16_2x1SM_SSISI_SI_fLi128ELi128ELNS4_4UMMA5MajorE1ELSO_1ELNSN_7ScaleInE0ELSP_0EEEEEENS4_6LayoutINS5_IJSC_SC_SC_EEENS5_IJNSA_ILi0EEESU_SU_EEEEENS5_IJNS4_10UnderscoreESX_SX_EEEEENS4_18SM100_TMA_2SM_LOADENS4_14ComposedLayoutINS4_7SwizzleILi3ELi4ELi3EEENS4_18smem_ptr_flag_bitsILi16EEENSS_INS5_IJSG_SB_EEENS5_IJSC_SG_EEEEEEEvNS4_8identityENS4_28SM100_TMA_2SM_LOAD_MULTICASTES19_vS1A_EENS_8epilogue10collective18CollectiveEpilogueINS1D_23Sm100TmaWarpSpecializedILi4ELi2ELi16ELb1ELb0EEEJNS5_IJSG_SF_SG_EEENS5_IJNSS_ISG_SC_EENSS_INS5_IJNSA_ILi16EEENSA_ILi2EEEEEES17_EEEEESI_NS5_IJlSC_lEEESI_S1P_NS1D_6fusion15FusionCallbacksIS1H_NS1Q_17LinearCombinationISI_fSI_fLNS_15FloatRoundStyleE2EEES1I_S1O_JEEENS4_5SM1004TMEM4LOAD26SM100_TMEM_LOAD_32dp32b16xENS4_13SM90_TMA_LOADENS11_INS12_ILi1ELi4ELi3EEES15_NSS_INS5_IJSB_S1K_EEENS5_IJS1K_SC_EEEEEEENS4_39AutoVectorizingCopyWithAssumedAlignmentILi128EEENS4_14SM90_TMA_STOREES25_S27_S27_EEEvvEEEEvNT_6ParamsE)
        /*0044*/ 	.word	0x00000000
.L_29:


//--------------------- .nv.compat                --------------------------
	.section	.nv.compat,"",@"SHT_CUDA_COMPAT_INFO"
	.align	4
        /*0000*/ 	.byte	0x02, 0x09, 0x01, 0x00, 0x02, 0x02, 0x02, 0x00, 0x02, 0x05, 0x05, 0x00, 0x03, 0x07, 0x01, 0x01
        /*0010*/ 	.byte	0x02, 0x03, 0x01, 0x00, 0x02, 0x06, 0x01, 0x00, 0x04, 0x0b, 0x08, 0x00, 0x09, 0x00, 0x00, 0x00
        /*0020*/ 	.byte	0x00, 0x00, 0x00, 0x00


//--------------------- .nv.info._ZN7cutlass13device_kernelINS_4gemm6kernel13GemmUniversalIN4cute5tupleIJiiiiEEENS1_10collective13CollectiveMmaINS1_35MainloopSm100TmaUmmaWarpSpecializedILi2ELi2ELi4ENS5_IJNS4_1CILi8EEENSA_ILi1EEESC_EEEEENS5_IJNSA_ILi128EEESF_NSA_ILi64EEEEEENS_6half_tENS5_IJSC_llEEESI_SJ_NS4_8TiledMMAINS4_8MMA_AtomIJNS4_26SM100_MMA_F16BF16_2x1SM_SSISI_SI_fLi128ELi128ELNS4_4UMMA5MajorE1ELSO_1ELNSN_7ScaleInE0ELSP_0EEEEEENS4_6LayoutINS5_IJSC_SC_SC_EEENS5_IJNSA_ILi0EEESU_SU_EEEEENS5_IJNS4_10UnderscoreESX_SX_EEEEENS4_18SM100_TMA_2SM_LOADENS4_14ComposedLayoutINS4_7SwizzleILi3ELi4ELi3EEENS4_18smem_ptr_flag_bitsILi16EEENSS_INS5_IJSG_SB_EEENS5_IJSC_SG_EEEEEEEvNS4_8identityENS4_28SM100_TMA_2SM_LOAD_MULTICASTES19_vS1A_EENS_8epilogue10collective18CollectiveEpilogueINS1D_23Sm100TmaWarpSpecializedILi4ELi2ELi16ELb1ELb0EEEJNS5_IJSG_SF_SG_EEENS5_IJNSS_ISG_SC_EENSS_INS5_IJNSA_ILi16EEENSA_ILi2EEEEEES17_EEEEESI_NS5_IJlSC_lEEESI_S1P_NS1D_6fusion15FusionCallbacksIS1H_NS1Q_17LinearCombinationISI_fSI_fLNS_15FloatRoundStyleE2EEES1I_S1O_JEEENS4_5SM1004TMEM4LOAD26SM100_TMEM_LOAD_32dp32b16xENS4_13SM90_TMA_LOADENS11_INS12_ILi1ELi4ELi3EEES15_NSS_INS5_IJSB_S1K_EEENS5_IJS1K_SC_EEEEEEENS4_39AutoVectorizingCopyWithAssumedAlignmentILi128EEENS4_14SM90_TMA_STOREES25_S27_S27_EEEvvEEEEvNT_6ParamsE --------------------------
	.section	.nv.info._ZN7cutlass13device_kernelINS_4gemm6kernel13GemmUniversalIN4cute5tupleIJiiiiEEENS1_10collective13CollectiveMmaINS1_35MainloopSm100TmaUmmaWarpSpecializedILi2ELi2ELi4ENS5_IJNS4_1CILi8EEENSA_ILi1EEESC_EEEEENS5_IJNSA_ILi128EEESF_NSA_ILi64EEEEEENS_6half_tENS5_IJSC_llEEESI_SJ_NS4_8TiledMMAINS4_8MMA_AtomIJNS4_26SM100_MMA_F16BF16_2x1SM_SSISI_SI_fLi128ELi128ELNS4_4UMMA5MajorE1ELSO_1ELNSN_7ScaleInE0ELSP_0EEEEEENS4_6LayoutINS5_IJSC_SC_SC_EEENS5_IJNSA_ILi0EEESU_SU_EEEEENS5_IJNS4_10UnderscoreESX_SX_EEEEENS4_18SM100_TMA_2SM_LOADENS4_14ComposedLayoutINS4_7SwizzleILi3ELi4ELi3EEENS4_18smem_ptr_flag_bitsILi16EEENSS_INS5_IJSG_SB_EEENS5_IJSC_SG_EEEEEEEvNS4_8identityENS4_28SM100_TMA_2SM_LOAD_MULTICASTES19_vS1A_EENS_8epilogue10collective18CollectiveEpilogueINS1D_23Sm100TmaWarpSpecializedILi4ELi2ELi16ELb1ELb0EEEJNS5_IJSG_SF_SG_EEENS5_IJNSS_ISG_SC_EENSS_INS5_IJNSA_ILi16EEENSA_ILi2EEEEEES17_EEEEESI_NS5_IJlSC_lEEESI_S1P_NS1D_6fusion15FusionCallbacksIS1H_NS1Q_17LinearCombinationISI_fSI_fLNS_15FloatRoundStyleE2EEES1I_S1O_JEEENS4_5SM1004TMEM4LOAD26SM100_TMEM_LOAD_32dp32b16xENS4_13SM90_TMA_LOADENS11_INS12_ILi1ELi4ELi3EEES15_NSS_INS5_IJSB_S1K_EEENS5_IJS1K_SC_EEEEEEENS4_39AutoVectorizingCopyWithAssumedAlignmentILi128EEENS4_14SM90_TMA_STOREES25_S27_S27_EEEvvEEEEvNT_6ParamsE,"",@"SHT_CUDA_INFO"
	.sectionflags	@""
	.align	4


	//----- nvinfo : EIATTR_CUDA_API_VERSION
	.align		4
        /*0000*/ 	.byte	0x04, 0x37
        /*0002*/ 	.short	(.L_31 - .L_30)
.L_30:
        /*0004*/ 	.word	0x00000082


	//----- nvinfo : EIATTR_KPARAM_INFO
	.align		4
.L_31:
        /*0008*/ 	.byte	0x04, 0x17
        /*000a*/ 	.short	(.L_33 - .L_32)
.L_32:
        /*000c*/ 	.word	0x00000000
        /*0010*/ 	.short	0x0000
        /*0012*/ 	.short	0x0000
        /*0014*/ 	.byte	0x00, 0xf0, 0x01, 0x20


	//----- nvinfo : EIATTR_AT_ENTRY_FRAGMENTS
	.align		4
.L_33:
        /*0018*/ 	.byte	0x04, 0x4f
        /*001a*/ 	.short	(.L_35 - .L_34)


	//   ....[0]....
.L_34:
        /*001c*/ 	.word	0x00000007


	//----- nvinfo : EIATTR_RESERVED_SMEM_USED
	.align		4
.L_35:
        /*0020*/ 	.byte	0x01, 0x41
	.zero		2


	//----- nvinfo : EIATTR_SPARSE_MMA_MASK
	.align		4
        /*0024*/ 	.byte	0x03, 0x50
        /*0026*/ 	.short	0x0000


	//----- nvinfo : EIATTR_TCGEN05_2CTA_USED
	.align		4
        /*0028*/ 	.byte	0x01, 0x52
	.zero		2


	//----- nvinfo : EIATTR_MAXREG_COUNT
	.align		4
        /*002c*/ 	.byte	0x03, 0x1b
        /*002e*/ 	.short	0x00ff


	//----- nvinfo : EIATTR_NUM_BARRIERS
	.align		4
        /*0030*/ 	.byte	0x02, 0x4c
        /*0032*/ 	.byte	0x07
	.zero		1


	//----- nvinfo : EIATTR_EXTERNS
	.align		4
        /*0034*/ 	.byte	0x04, 0x0f
        /*0036*/ 	.short	(.L_37 - .L_36)


	//   ....[0]....
	.align		4
.L_36:
        /*0038*/ 	.word	index@(__assertfail)


	//----- nvinfo : EIATTR_MERCURY_ISA_VERSION
	.align		4
.L_37:
        /*003c*/ 	.byte	0x03, 0x5f
        /*003e*/ 	.short	0x0101


	//----- nvinfo : EIATTR_INT_WARP_WIDE_INSTR_OFFSETS
	.align		4
        /*0040*/ 	.byte	0x04, 0x31
        /*0042*/ 	.short	(.L_39 - .L_38)


	//   ....[0]....
.L_38:
        /*0044*/ 	.word	0x00000d10


	//   ....[1]....
        /*0048*/ 	.word	0x00000db0


	//   ....[2]....
        /*004c*/ 	.word	0x000022c0


	//   ....[3]....
        /*0050*/ 	.word	0x00004060


	//   ....[4]....
        /*0054*/ 	.word	0x00004080


	//   ....[5]....
        /*0058*/ 	.word	0x000040b0


	//   ....[6]....
        /*005c*/ 	.word	0x000049f0


	//   ....[7]....
        /*0060*/ 	.word	0x00004a10


	//   ....[8]....
        /*0064*/ 	.word	0x00004b00


	//   ....[9]....
        /*0068*/ 	.word	0x00004bc0


	//   ....[10]....
        /*006c*/ 	.word	0x00004be0


	//   ....[11]....
        /*0070*/ 	.word	0x00004cd0


	//   ....[12]....
        /*0074*/ 	.word	0x00004da0


	//   ....[13]....
        /*0078*/ 	.word	0x00004dc0


	//   ....[14]....
        /*007c*/ 	.word	0x00004ef0


	//   ....[15]....
        /*0080*/ 	.word	0x00005070


	//   ....[16]....
        /*0084*/ 	.word	0x00005080


	//   ....[17]....
        /*0088*/ 	.word	0x00005210


	//----- nvinfo : EIATTR_COOP_GROUP_MASK_REGIDS
	.align		4
.L_39:
        /*008c*/ 	.byte	0x04, 0x29
        /*008e*/ 	.short	(.L_41 - .L_40)


	//   ....[0]....
.L_40:
        /*0090*/ 	.word	0xffffffff


	//   ....[1]....
        /*0094*/ 	.word	0xffffffff


	//   ....[2]....
        /*0098*/ 	.word	0xffffffff


	//   ....[3]....
        /*009c*/ 	.word	0xffffffff


	//   ....[4]....
        /*00a0*/ 	.word	0xffffffff


	//   ....[5]....
        /*00a4*/ 	.word	0xffffffff


	//   ....[6]....
        /*00a8*/ 	.word	0xffffffff


	//   ....[7]....
        /*00ac*/ 	.word	0xffffffff


	//   ....[8]....
        /*00b0*/ 	.word	0xffffffff


	//   ....[9]....
        /*00b4*/ 	.word	0xffffffff


	//   ....[10]....
        /*00b8*/ 	.word	0xffffffff


	//   ....[11]....
        /*00bc*/ 	.word	0xffffffff


	//   ....[12]....
        /*00c0*/ 	.word	0xffffffff


	//   ....[13]....
        /*00c4*/ 	.word	0xffffffff


	//----- nvinfo : EIATTR_COOP_GROUP_INSTR_OFFSETS
	.align		4
.L_41:
        /*00c8*/ 	.byte	0x04, 0x28
        /*00ca*/ 	.short	(.L_43 - .L_42)


	//   ....[0]....
.L_42:
        /*00cc*/ 	.word	0x000000c0


	//   ....[1]....
        /*00d0*/ 	.word	0x00000500


	//   ....[2]....
        /*00d4*/ 	.word	0x00000680


	//   ....[3]....
        /*00d8*/ 	.word	0x00000810


	//   ....[4]....
        /*00dc*/ 	.word	0x00000900


	//   ....[5]....
        /*00e0*/ 	.word	0x00000a60


	//   ....[6]....
        /*00e4*/ 	.word	0x00000bf0


	//   ....[7]....
        /*00e8*/ 	.word	0x00000e30


	//   ....[8]....
        /*00ec*/ 	.word	0x000021a0


	//   ....[9]....
        /*00f0*/ 	.word	0x00002e60


	//   ....[10]....
        /*00f4*/ 	.word	0x00003330


	//   ....[11]....
        /*00f8*/ 	.word	0x00003360


	//   ....[12]....
        /*00fc*/ 	.word	0x00003f60


	//   ....[13]....
        /*0100*/ 	.word	0x00004170


	//----- nvinfo : EIATTR_VRC_CTA_INIT_COUNT
	.align		4
.L_43:
        /*0104*/ 	.byte	0x02, 0x4a
        /*0106*/ 	.byte	0x80
	.zero		1


	//----- nvinfo : EIATTR_SYSCALL_OFFSETS
	.align		4
        /*0108*/ 	.byte	0x04, 0x46
        /*010a*/ 	.short	(.L_45 - .L_44)


	//   ....[0]....
.L_44:
        /*010c*/ 	.word	0x00005cd0


	//   ....[1]....
        /*0110*/ 	.word	0x00005dc0


	//   ....[2]....
        /*0114*/ 	.word	0x00006500


	//   ....[3]....
        /*0118*/ 	.word	0x00006e20


	//   ....[4]....
        /*011c*/ 	.word	0x000076e0


	//   ....[5]....
        /*0120*/ 	.word	0x00007fa0


	//----- nvinfo : EIATTR_MBARRIER_INSTR_OFFSETS
	.align		4
.L_45:
        /*0124*/ 	.byte	0x04, 0x39
        /*0126*/ 	.short	(.L_47 - .L_46)


	//   ....[0]....
.L_46:
        /*0128*/ 	.word	0x00000630
        /*012c*/ 	.word	0x000000ff
        /*0130*/ 	.word	0x00000000
        /*0134*/ 	.short	0x0100
        /*0136*/ 	.byte	0x07
	.zero		1


	//   ....[1]....
        /*0138*/ 	.word	0x00000640
        /*013c*/ 	.word	0x000000ff
        /*0140*/ 	.word	0x00000010
        /*0144*/ 	.short	0x0100
        /*0146*/ 	.byte	0x07
	.zero		1


	//   ....[2]....
        /*0148*/ 	.word	0x00000650
        /*014c*/ 	.word	0x000000ff
        /*0150*/ 	.word	0x00000008
        /*0154*/ 	.short	0x0100
        /*0156*/ 	.byte	0x07
	.zero		1


	//   ....[3]....
        /*0158*/ 	.word	0x00000660
        /*015c*/ 	.word	0x000000ff
        /*0160*/ 	.word	0x00000018
        /*0164*/ 	.short	0x0100
        /*0166*/ 	.byte	0x07
	.zero		1


	//   ....[4]....
        /*0168*/ 	.word	0x00000780
        /*016c*/ 	.word	0x000000ff
        /*0170*/ 	.word	0x00000020
        /*0174*/ 	.short	0x0100
        /*0176*/ 	.byte	0x07
	.zero		1


	//   ....[5]....
        /*0178*/ 	.word	0x00000790
        /*017c*/ 	.word	0x000000ff
        /*0180*/ 	.word	0x00000040
        /*0184*/ 	.short	0x0100
        /*0186*/ 	.byte	0x07
	.zero		1


	//   ....[6]....
        /*0188*/ 	.word	0x000007a0
        /*018c*/ 	.word	0x000000ff
        /*0190*/ 	.word	0x00000028
        /*0194*/ 	.short	0x0100
        /*0196*/ 	.byte	0x07
	.zero		1


	//   ....[7]....
        /*0198*/ 	.word	0x000007b0
        /*019c*/ 	.word	0x000000ff
        /*01a0*/ 	.word	0x00000048
        /*01a4*/ 	.short	0x0100
        /*01a6*/ 	.byte	0x07
	.zero		1


	//   ....[8]....
        /*01a8*/ 	.word	0x000007c0
        /*01ac*/ 	.word	0x000000ff
        /*01b0*/ 	.word	0x00000030
        /*01b4*/ 	.short	0x0100
        /*01b6*/ 	.byte	0x07
	.zero		1


	//   ....[9]....
        /*01b8*/ 	.word	0x000007d0
        /*01bc*/ 	.word	0x000000ff
        /*01c0*/ 	.word	0x00000050
        /*01c4*/ 	.short	0x0100
        /*01c6*/ 	.byte	0x07
	.zero		1


	//   ....[10]....
        /*01c8*/ 	.word	0x000007e0
        /*01cc*/ 	.word	0x000000ff
        /*01d0*/ 	.word	0x00000038
        /*01d4*/ 	.short	0x0100
        /*01d6*/ 	.byte	0x07
	.zero		1


	//   ....[11]....
        /*01d8*/ 	.word	0x000007f0
        /*01dc*/ 	.word	0x000000ff
        /*01e0*/ 	.word	0x00000058
        /*01e4*/ 	.short	0x0100
        /*01e6*/ 	.byte	0x07
	.zero		1


	//   ....[12]....
        /*01e8*/ 	.word	0x000008d0
        /*01ec*/ 	.word	0x000000ff
        /*01f0*/ 	.word	0x00000060
        /*01f4*/ 	.short	0x0100
        /*01f6*/ 	.byte	0x05
	.zero		1


	//   ....[13]....
        /*01f8*/ 	.word	0x000008e0
        /*01fc*/ 	.word	0x000000ff
        /*0200*/ 	.word	0x00000068
        /*0204*/ 	.short	0x0100
        /*0206*/ 	.byte	0x05
	.zero		1


	//   ....[14]....
        /*0208*/ 	.word	0x00000a10
        /*020c*/ 	.word	0x000000ff
        /*0210*/ 	.word	0x00000070
        /*0214*/ 	.short	0x0100
        /*0216*/ 	.byte	0x05
	.zero		1


	//   ....[15]....
        /*0218*/ 	.word	0x00000a20
        /*021c*/ 	.word	0x000000ff
        /*0220*/ 	.word	0x00000080
        /*0224*/ 	.short	0x0100
        /*0226*/ 	.byte	0x05
	.zero		1


	//   ....[16]....
        /*0228*/ 	.word	0x00000a30
        /*022c*/ 	.word	0x000000ff
        /*0230*/ 	.word	0x00000078
        /*0234*/ 	.short	0x0100
        /*0236*/ 	.byte	0x05
	.zero		1


	//   ....[17]....
        /*0238*/ 	.word	0x00000a40
        /*023c*/ 	.word	0x000000ff
        /*0240*/ 	.word	0x00000088
        /*0244*/ 	.short	0x0100
        /*0246*/ 	.byte	0x05
	.zero		1


	//   ....[18]....
        /*0248*/ 	.word	0x00000b60
        /*024c*/ 	.word	0x000000ff
        /*0250*/ 	.word	0x00000090
        /*0254*/ 	.short	0x0100
        /*0256*/ 	.byte	0x07
	.zero		1


	//   ....[19]....
        /*0258*/ 	.word	0x00000b70
        /*025c*/ 	.word	0x000000ff
        /*0260*/ 	.word	0x000000b0
        /*0264*/ 	.short	0x0100
        /*0266*/ 	.byte	0x07
	.zero		1


	//   ....[20]....
        /*0268*/ 	.word	0x00000b80
        /*026c*/ 	.word	0x000000ff
        /*0270*/ 	.word	0x00000098
        /*0274*/ 	.short	0x0100
        /*0276*/ 	.byte	0x07
	.zero		1


	//   ....[21]....
        /*0278*/ 	.word	0x00000b90
        /*027c*/ 	.word	0x000000ff
        /*0280*/ 	.word	0x000000b8
        /*0284*/ 	.short	0x0100
        /*0286*/ 	.byte	0x07
	.zero		1


	//   ....[22]....
        /*0288*/ 	.word	0x00000ba0
        /*028c*/ 	.word	0x000000ff
        /*0290*/ 	.word	0x000000a0
        /*0294*/ 	.short	0x0100
        /*0296*/ 	.byte	0x07
	.zero		1


	//   ....[23]....
        /*0298*/ 	.word	0x00000bb0
        /*029c*/ 	.word	0x000000ff
        /*02a0*/ 	.word	0x000000c0
        /*02a4*/ 	.short	0x0100
        /*02a6*/ 	.byte	0x07
	.zero		1


	//   ....[24]....
        /*02a8*/ 	.word	0x00000bc0
        /*02ac*/ 	.word	0x000000ff
        /*02b0*/ 	.word	0x000000a8
        /*02b4*/ 	.short	0x0100
        /*02b6*/ 	.byte	0x07
	.zero		1


	//   ....[25]....
        /*02b8*/ 	.word	0x00000bd0
        /*02bc*/ 	.word	0x000000ff
        /*02c0*/ 	.word	0x000000c8
        /*02c4*/ 	.short	0x0100
        /*02c6*/ 	.byte	0x07
	.zero		1


	//   ....[26]....
        /*02c8*/ 	.word	0x00000cc0
        /*02cc*/ 	.word	0x000000ff
        /*02d0*/ 	.word	0x000000d0
        /*02d4*/ 	.short	0x0100
        /*02d6*/ 	.byte	0x05
	.zero		1


	//   ....[27]....
        /*02d8*/ 	.word	0x00000cd0
        /*02dc*/ 	.word	0x000000ff
        /*02e0*/ 	.word	0x000000e0
        /*02e4*/ 	.short	0x0100
        /*02e6*/ 	.byte	0x05
	.zero		1


	//   ....[28]....
        /*02e8*/ 	.word	0x00000ce0
        /*02ec*/ 	.word	0x000000ff
        /*02f0*/ 	.word	0x000000d8
        /*02f4*/ 	.short	0x0100
        /*02f6*/ 	.byte	0x05
	.zero		1


	//   ....[29]....
        /*02f8*/ 	.word	0x00000cf0
        /*02fc*/ 	.word	0x000000ff
        /*0300*/ 	.word	0x000000e8
        /*0304*/ 	.short	0x0100
        /*0306*/ 	.byte	0x05
	.zero		1


	//   ....[30]....
        /*0308*/ 	.word	0x00000df0
        /*030c*/ 	.word	0x000000ff
        /*0310*/ 	.word	0x000000f0
        /*0314*/ 	.short	0x0100
        /*0316*/ 	.byte	0x04
	.zero		1


	//   ....[31]....
        /*0318*/ 	.word	0x00001960
        /*031c*/ 	.word	0x00000003
        /*0320*/ 	.word	0x000000e0
        /*0324*/ 	.short	0x010a
        /*0326*/ 	.byte	0xff
	.zero		1


	//   ....[32]....
        /*0328*/ 	.word	0x00001990
        /*032c*/ 	.word	0x00000003
        /*0330*/ 	.word	0x000000d0
        /*0334*/ 	.short	0x0101
        /*0336*/ 	.byte	0xff
	.zero		1


	//   ....[33]....
        /*0338*/ 	.word	0x00001a90
        /*033c*/ 	.word	0x000000ff
        /*0340*/ 	.word	0x00000010
        /*0344*/ 	.short	0x010a
        /*0346*/ 	.byte	0x08
	.zero		1


	//   ....[34]....
        /*0348*/ 	.word	0x00001b60
        /*034c*/ 	.word	0x000000ff
        /*0350*/ 	.word	0x00000010
        /*0354*/ 	.short	0x010a
        /*0356*/ 	.byte	0x21
	.zero		1


	//   ....[35]....
        /*0358*/ 	.word	0x00001d10
        /*035c*/ 	.word	0x000000ff
        /*0360*/ 	.word	0x00000010
        /*0364*/ 	.short	0x010a
        /*0366*/ 	.byte	0x08
	.zero		1


	//   ....[36]....
        /*0368*/ 	.word	0x00001e30
        /*036c*/ 	.word	0x000000ff
        /*0370*/ 	.word	0x00000068
        /*0374*/ 	.short	0x0101
        /*0376*/ 	.byte	0x06
	.zero		1


	//   ....[37]....
        /*0378*/ 	.word	0x00001e50
        /*037c*/ 	.word	0x000000ff
        /*0380*/ 	.word	0x00000010
        /*0384*/ 	.short	0x010a
        /*0386*/ 	.byte	0x08
	.zero		1


	//   ....[38]....
        /*0388*/ 	.word	0x00001ed0
        /*038c*/ 	.word	0x000000ff
        /*0390*/ 	.word	0x00000010
        /*0394*/ 	.short	0x010a
        /*0396*/ 	.byte	0x11
	.zero		1


	//   ....[39]....
        /*0398*/ 	.word	0x00002060
        /*039c*/ 	.word	0x000000ff
        /*03a0*/ 	.word	0x00000010
        /*03a4*/ 	.short	0x010a
        /*03a6*/ 	.byte	0x08
	.zero		1


	//   ....[40]....
        /*03a8*/ 	.word	0x000021d0
        /*03ac*/ 	.word	0x00000002
        /*03b0*/ 	.word	0x00000070
        /*03b4*/ 	.short	0x010a
        /*03b6*/ 	.byte	0xff
	.zero		1


	//   ....[41]....
        /*03b8*/ 	.word	0x00002290
        /*03bc*/ 	.word	0x00000002
        /*03c0*/ 	.word	0x00000000
        /*03c4*/ 	.short	0x0101
        /*03c6*/ 	.byte	0xff
	.zero		1


	//   ....[42]....
        /*03c8*/ 	.word	0x000027f0
        /*03cc*/ 	.word	0x000000ff
        /*03d0*/ 	.word	0x00000000
        /*03d4*/ 	.short	0x010a
        /*03d6*/ 	.byte	0x04
	.zero		1


	//   ....[43]....
        /*03d8*/ 	.word	0x00002890
        /*03dc*/ 	.word	0x00000000
        /*03e0*/ 	.word	0x00000000
        /*03e4*/ 	.short	0x010a
        /*03e6*/ 	.byte	0xff
	.zero		1


	//   ....[44]....
        /*03e8*/ 	.word	0x000029c0
        /*03ec*/ 	.word	0x00000000
        /*03f0*/ 	.word	0x000000d0
        /*03f4*/ 	.short	0x010a
        /*03f6*/ 	.byte	0xff
	.zero		1


	//   ....[45]....
        /*03f8*/ 	.word	0x00002a30
        /*03fc*/ 	.word	0x00000004
        /*0400*/ 	.word	0x00000000
        /*0404*/ 	.short	0x0101
        /*0406*/ 	.byte	0xff
	.zero		1


	//   ....[46]....
        /*0408*/ 	.word	0x00002a50
        /*040c*/ 	.word	0x000000ff
        /*0410*/ 	.word	0x00000080
        /*0414*/ 	.short	0x010a
        /*0416*/ 	.byte	0x05
	.zero		1


	//   ....[47]....
        /*0418*/ 	.word	0x00002b70
        /*041c*/ 	.word	0x00000000
        /*0420*/ 	.word	0x00000070
        /*0424*/ 	.short	0x010a
        /*0426*/ 	.byte	0xff
	.zero		1


	//   ....[48]....
        /*0428*/ 	.word	0x00002c70
        /*042c*/ 	.word	0x00000000
        /*0430*/ 	.word	0x00000000
        /*0434*/ 	.short	0x0101
        /*0436*/ 	.byte	0xff
	.zero		1


	//   ....[49]....
        /*0438*/ 	.word	0x00002d00
        /*043c*/ 	.word	0x000000ff
        /*0440*/ 	.word	0x00000080
        /*0444*/ 	.short	0x0106
        /*0446*/ 	.byte	0x05
	.zero		1


	//   ....[50]....
        /*0448*/ 	.word	0x00002d20
        /*044c*/ 	.word	0x000000ff
        /*0450*/ 	.word	0x00000080
        /*0454*/ 	.short	0x010a
        /*0456*/ 	.byte	0x05
	.zero		1


	//   ....[51]....
        /*0458*/ 	.word	0x00002db0
        /*045c*/ 	.word	0x000000ff
        /*0460*/ 	.word	0x00000080
        /*0464*/ 	.short	0x0106
        /*0466*/ 	.byte	0x04
	.zero		1


	//   ....[52]....
        /*0468*/ 	.word	0x00002df0
        /*046c*/ 	.word	0x00000000
        /*0470*/ 	.word	0x00000080
        /*0474*/ 	.short	0x010a
        /*0476*/ 	.byte	0xff
	.zero		1


	//   ....[53]....
        /*0478*/ 	.word	0x00003030
        /*047c*/ 	.word	0x000000ff
        /*0480*/ 	.word	0x00000008
        /*0484*/ 	.short	0x010a
        /*0486*/ 	.byte	0x04
	.zero		1


	//   ....[54]....
        /*0488*/ 	.word	0x00003050
        /*048c*/ 	.word	0x000000ff
        /*0490*/ 	.word	0x00000008
        /*0494*/ 	.short	0x010a
        /*0496*/ 	.byte	0x04
	.zero		1


	//   ....[55]....
        /*0498*/ 	.word	0x000031e0
        /*049c*/ 	.word	0x000000ff
        /*04a0*/ 	.word	0x00000008
        /*04a4*/ 	.short	0x010a
        /*04a6*/ 	.byte	0x04
	.zero		1


	//   ....[56]....
        /*04a8*/ 	.word	0x00003200
        /*04ac*/ 	.word	0x000000ff
        /*04b0*/ 	.word	0x00000008
        /*04b4*/ 	.short	0x010a
        /*04b6*/ 	.byte	0x04
	.zero		1


	//   ....[57]....
        /*04b8*/ 	.word	0x000032c0
        /*04bc*/ 	.word	0x000000ff
        /*04c0*/ 	.word	0x00000000
        /*04c4*/ 	.short	0x0101
        /*04c6*/ 	.byte	0x05
	.zero		1


	//   ....[58]....
        /*04c8*/ 	.word	0x000035e0
        /*04cc*/ 	.word	0x00000000
        /*04d0*/ 	.word	0x00000070
        /*04d4*/ 	.short	0x010a
        /*04d6*/ 	.byte	0xff
	.zero		1


	//   ....[59]....
        /*04d8*/ 	.word	0x000036a0
        /*04dc*/ 	.word	0x00000000
        /*04e0*/ 	.word	0x00000000
        /*04e4*/ 	.short	0x0101
        /*04e6*/ 	.byte	0xff
	.zero		1


	//   ....[60]....
        /*04e8*/ 	.word	0x00003760
        /*04ec*/ 	.word	0x000000ff
        /*04f0*/ 	.word	0x00000000
        /*04f4*/ 	.short	0x010a
        /*04f6*/ 	.byte	0x06
	.zero		1


	//   ....[61]....
        /*04f8*/ 	.word	0x00003770
        /*04fc*/ 	.word	0x000000ff
        /*0500*/ 	.word	0x000000b0
        /*0504*/ 	.short	0x010a
        /*0506*/ 	.byte	0x07
	.zero		1


	//   ....[62]....
        /*0508*/ 	.word	0x00003820
        /*050c*/ 	.word	0x000000ff
        /*0510*/ 	.word	0x00000000
        /*0514*/ 	.short	0x010a
        /*0516*/ 	.byte	0x06
	.zero		1


	//   ....[63]....
        /*0518*/ 	.word	0x00003950
        /*051c*/ 	.word	0x000000ff
        /*0520*/ 	.word	0x00000000
        /*0524*/ 	.short	0x010a
        /*0526*/ 	.byte	0x1e
	.zero		1


	//   ....[64]....
        /*0528*/ 	.word	0x00003c50
        /*052c*/ 	.word	0x000000ff
        /*0530*/ 	.word	0x00000000
        /*0534*/ 	.short	0x010a
        /*0536*/ 	.byte	0x07
	.zero		1


	//   ....[65]....
        /*0538*/ 	.word	0x00003ce0
        /*053c*/ 	.word	0x000000ff
        /*0540*/ 	.word	0x00000000
        /*0544*/ 	.short	0x010a
        /*0546*/ 	.byte	0x07
	.zero		1


	//   ....[66]....
        /*0548*/ 	.word	0x00003d70
        /*054c*/ 	.word	0x000000ff
        /*0550*/ 	.word	0x00000000
        /*0554*/ 	.short	0x010a
        /*0556*/ 	.byte	0x07
	.zero		1


	//   ....[67]....
        /*0558*/ 	.word	0x00003e10
        /*055c*/ 	.word	0x00000000
        /*0560*/ 	.word	0x00000000
        /*0564*/ 	.short	0x010a
        /*0566*/ 	.byte	0xff
	.zero		1


	//   ....[68]....
        /*0568*/ 	.word	0x00003e50
        /*056c*/ 	.word	0x00000000
        /*0570*/ 	.word	0x00000000
        /*0574*/ 	.short	0x010a
        /*0576*/ 	.byte	0xff
	.zero		1


	//   ....[69]....
        /*0578*/ 	.word	0x00003ec0
        /*057c*/ 	.word	0x000000ff
        /*0580*/ 	.word	0x00000000
        /*0584*/ 	.short	0x0101
        /*0586*/ 	.byte	0x06
	.zero		1


	//   ....[70]....
        /*0588*/ 	.word	0x00003f00
        /*058c*/ 	.word	0x000000ff
        /*0590*/ 	.word	0x000000f0
        /*0594*/ 	.short	0x010a
        /*0596*/ 	.byte	0x05
	.zero		1


	//   ....[71]....
        /*0598*/ 	.word	0x00003f50
        /*059c*/ 	.word	0x000000ff
        /*05a0*/ 	.word	0x00000000
        /*05a4*/ 	.short	0x0101
        /*05a6*/ 	.byte	0x06
	.zero		1


	//   ....[72]....
        /*05a8*/ 	.word	0x000043a0
        /*05ac*/ 	.word	0x00000000
        /*05b0*/ 	.word	0x00000070
        /*05b4*/ 	.short	0x010a
        /*05b6*/ 	.byte	0xff
	.zero		1


	//   ....[73]....
        /*05b8*/ 	.word	0x00004460
        /*05bc*/ 	.word	0x00000000
        /*05c0*/ 	.word	0x00000000
        /*05c4*/ 	.short	0x0101
        /*05c6*/ 	.byte	0xff
	.zero		1


	//   ....[74]....
        /*05c8*/ 	.word	0x00004780
        /*05cc*/ 	.word	0x000000ff
        /*05d0*/ 	.word	0x00000068
        /*05d4*/ 	.short	0x010a
        /*05d6*/ 	.byte	0x07
	.zero		1


	//   ....[75]....
        /*05d8*/ 	.word	0x00004970
        /*05dc*/ 	.word	0x000000ff
        /*05e0*/ 	.word	0x00000040
        /*05e4*/ 	.short	0x010a
        /*05e6*/ 	.byte	0x07
	.zero		1


	//   ....[76]....
        /*05e8*/ 	.word	0x00004b60
        /*05ec*/ 	.word	0x000000ff
        /*05f0*/ 	.word	0x00000020
        /*05f4*/ 	.short	0x010b
        /*05f6*/ 	.byte	0x07
	.zero		1


	//   ....[77]....
        /*05f8*/ 	.word	0x00004b70
        /*05fc*/ 	.word	0x000000ff
        /*0600*/ 	.word	0x00000000
        /*0604*/ 	.short	0x0101
        /*0606*/ 	.byte	0x0e
	.zero		1


	//   ....[78]....
        /*0608*/ 	.word	0x00004b90
        /*060c*/ 	.word	0x000000ff
        /*0610*/ 	.word	0x00000048
        /*0614*/ 	.short	0x010a
        /*0616*/ 	.byte	0x07
	.zero		1


	//   ....[79]....
        /*0618*/ 	.word	0x00004d40
        /*061c*/ 	.word	0x000000ff
        /*0620*/ 	.word	0x00000028
        /*0624*/ 	.short	0x010b
        /*0626*/ 	.byte	0x07
	.zero		1


	//   ....[80]....
        /*0628*/ 	.word	0x00004d50
        /*062c*/ 	.word	0x000000ff
        /*0630*/ 	.word	0x00000000
        /*0634*/ 	.short	0x0101
        /*0636*/ 	.byte	0x0e
	.zero		1


	//   ....[81]....
        /*0638*/ 	.word	0x00004d60
        /*063c*/ 	.word	0x000000ff
        /*0640*/ 	.word	0x00000050
        /*0644*/ 	.short	0x010a
        /*0646*/ 	.byte	0x07
	.zero		1


	//   ....[82]....
        /*0648*/ 	.word	0x00004f90
        /*064c*/ 	.word	0x000000ff
        /*0650*/ 	.word	0x00000030
        /*0654*/ 	.short	0x010b
        /*0656*/ 	.byte	0x07
	.zero		1


	//   ....[83]....
        /*0658*/ 	.word	0x00005000
        /*065c*/ 	.word	0x000000ff
        /*0660*/ 	.word	0x00000000
        /*0664*/ 	.short	0x0101
        /*0666*/ 	.byte	0x0e
	.zero		1


	//   ....[84]....
        /*0668*/ 	.word	0x00005040
        /*066c*/ 	.word	0x000000ff
        /*0670*/ 	.word	0x00000058
        /*0674*/ 	.short	0x010a
        /*0676*/ 	.byte	0x07
	.zero		1


	//   ....[85]....
        /*0678*/ 	.word	0x00005270
        /*067c*/ 	.word	0x000000ff
        /*0680*/ 	.word	0x00000038
        /*0684*/ 	.short	0x010b
        /*0686*/ 	.byte	0x07
	.zero		1


	//   ....[86]....
        /*0688*/ 	.word	0x00005290
        /*068c*/ 	.word	0x000000ff
        /*0690*/ 	.word	0x00000000
        /*0694*/ 	.short	0x0101
        /*0696*/ 	.byte	0x0d
	.zero		1


	//   ....[87]....
        /*0698*/ 	.word	0x000052c0
        /*069c*/ 	.word	0x000000ff
        /*06a0*/ 	.word	0x00000040
        /*06a4*/ 	.short	0x010a
        /*06a6*/ 	.byte	0x07
	.zero		1


	//   ....[88]....
        /*06a8*/ 	.word	0x000052e0
        /*06ac*/ 	.word	0x000000ff
        /*06b0*/ 	.word	0x00000048
        /*06b4*/ 	.short	0x010a
        /*06b6*/ 	.byte	0x07
	.zero		1


	//   ....[89]....
        /*06b8*/ 	.word	0x00005300
        /*06bc*/ 	.word	0x000000ff
        /*06c0*/ 	.word	0x00000050
        /*06c4*/ 	.short	0x010a
        /*06c6*/ 	.byte	0x07
	.zero		1


	//   ....[90]....
        /*06c8*/ 	.word	0x00005340
        /*06cc*/ 	.word	0x00000000
        /*06d0*/ 	.word	0x00000058
        /*06d4*/ 	.short	0x010a
        /*06d6*/ 	.byte	0xff
	.zero		1


	//   ....[91]....
        /*06d8*/ 	.word	0x00005690
        /*06dc*/ 	.word	0x00000000
        /*06e0*/ 	.word	0x00000070
        /*06e4*/ 	.short	0x010a
        /*06e6*/ 	.byte	0xff
	.zero		1


	//   ....[92]....
        /*06e8*/ 	.word	0x000057a0
        /*06ec*/ 	.word	0x00000000
        /*06f0*/ 	.word	0x00000000
        /*06f4*/ 	.short	0x0101
        /*06f6*/ 	.byte	0xff
	.zero		1


	//   ....[93]....
        /*06f8*/ 	.word	0x000061c0
        /*06fc*/ 	.word	0x000000ff
        /*0700*/ 	.word	0x00000020
        /*0704*/ 	.short	0x010a
        /*0706*/ 	.byte	0x30
	.zero		1


	//   ....[94]....
        /*0708*/ 	.word	0x00006200
        /*070c*/ 	.word	0x0000004a
        /*0710*/ 	.word	0x00000090
        /*0714*/ 	.short	0x010a
        /*0716*/ 	.byte	0xff
	.zero		1


	//   ....[95]....
        /*0718*/ 	.word	0x00006310
        /*071c*/ 	.word	0x000000ff
        /*0720*/ 	.word	0x00000020
        /*0724*/ 	.short	0x010a
        /*0726*/ 	.byte	0x30
	.zero		1


	//   ....[96]....
        /*0728*/ 	.word	0x000063e0
        /*072c*/ 	.word	0x0000004a
        /*0730*/ 	.word	0x00000090
        /*0734*/ 	.short	0x010a
        /*0736*/ 	.byte	0xff
	.zero		1


	//   ....[97]....
        /*0738*/ 	.word	0x00006b90
        /*073c*/ 	.word	0x00000000
        /*0740*/ 	.word	0x00000000
        /*0744*/ 	.short	0x0101
        /*0746*/ 	.byte	0xff
	.zero		1


	//   ....[98]....
        /*0748*/ 	.word	0x00006ba0
        /*074c*/ 	.word	0x00000003
        /*0750*/ 	.word	0x00000020
        /*0754*/ 	.short	0x010a
        /*0756*/ 	.byte	0xff
	.zero		1


	//   ....[99]....
        /*0758*/ 	.word	0x00006c60
        /*075c*/ 	.word	0x00000003
        /*0760*/ 	.word	0x00000020
        /*0764*/ 	.short	0x010a
        /*0766*/ 	.byte	0xff
	.zero		1


	//   ....[100]....
        /*0768*/ 	.word	0x00007450
        /*076c*/ 	.word	0x00000052
        /*0770*/ 	.word	0x00000000
        /*0774*/ 	.short	0x0101
        /*0776*/ 	.byte	0xff
	.zero		1


	//   ....[101]....
        /*0778*/ 	.word	0x00007470
        /*077c*/ 	.word	0x00000053
        /*0780*/ 	.word	0x00000020
        /*0784*/ 	.short	0x010a
        /*0786*/ 	.byte	0xff
	.zero		1


	//   ....[102]....
        /*0788*/ 	.word	0x00007520
        /*078c*/ 	.word	0x00000053
        /*0790*/ 	.word	0x00000020
        /*0794*/ 	.short	0x010a
        /*0796*/ 	.byte	0xff
	.zero		1


	//   ....[103]....
        /*0798*/ 	.word	0x00007d10
        /*079c*/ 	.word	0x00000052
        /*07a0*/ 	.word	0x00000000
        /*07a4*/ 	.short	0x0101
        /*07a6*/ 	.byte	0xff
	.zero		1


	//   ....[104]....
        /*07a8*/ 	.word	0x00007d30
        /*07ac*/ 	.word	0x00000058
        /*07b0*/ 	.word	0x00000020
        /*07b4*/ 	.short	0x010a
        /*07b6*/ 	.byte	0xff
	.zero		1


	//   ....[105]....
        /*07b8*/ 	.word	0x00007de0
        /*07bc*/ 	.word	0x00000058
        /*07c0*/ 	.word	0x00000020
        /*07c4*/ 	.short	0x010a
        /*07c6*/ 	.byte	0xff
	.zero		1


	//   ....[106]....
        /*07c8*/ 	.word	0x00008090
        /*07cc*/ 	.word	0x0000004a
        /*07d0*/ 	.word	0x00000000
        /*07d4*/ 	.short	0x0101
        /*07d6*/ 	.byte	0xff
	.zero		1


	//   ....[107]....
        /*07d8*/ 	.word	0x00008620
        /*07dc*/ 	.word	0x00000002
        /*07e0*/ 	.word	0x00000000
        /*07e4*/ 	.short	0x0101
        /*07e6*/ 	.byte	0xff
	.zero		1


	//   ....[108]....
        /*07e8*/ 	.word	0x00008890
        /*07ec*/ 	.word	0x000000ff
        /*07f0*/ 	.word	0x00000000
        /*07f4*/ 	.short	0x0101
        /*07f6*/ 	.byte	0x04
	.zero		1


	//   ....[109]....
        /*07f8*/ 	.word	0x000088b0
        /*07fc*/ 	.word	0x00000003
        /*0800*/ 	.word	0x000000e0
        /*0804*/ 	.short	0x010a
        /*0806*/ 	.byte	0xff
	.zero		1


	//   ....[110]....
        /*0808*/ 	.word	0x00008910
        /*080c*/ 	.word	0x00000002
        /*0810*/ 	.word	0x00000010
        /*0814*/ 	.short	0x010a
        /*0816*/ 	.byte	0xff
	.zero		1


	//   ....[111]....
        /*0818*/ 	.word	0x00008970
        /*081c*/ 	.word	0x00000002
        /*0820*/ 	.word	0x00000010
        /*0824*/ 	.short	0x010a
        /*0826*/ 	.byte	0xff
	.zero		1


	//   ....[112]....
        /*0828*/ 	.word	0x000089c0
        /*082c*/ 	.word	0x00000002
        /*0830*/ 	.word	0x00000070
        /*0834*/ 	.short	0x010a
        /*0836*/ 	.byte	0xff
	.zero		1


	//   ....[113]....
        /*0838*/ 	.word	0x00008a20
        /*083c*/ 	.word	0x00000000
        /*0840*/ 	.word	0x00000000
        /*0844*/ 	.short	0x010a
        /*0846*/ 	.byte	0xff
	.zero		1


	//   ....[114]....
        /*0848*/ 	.word	0x00008a70
        /*084c*/ 	.word	0x00000000
        /*0850*/ 	.word	0x000000d0
        /*0854*/ 	.short	0x010a
        /*0856*/ 	.byte	0xff
	.zero		1


	//   ....[115]....
        /*0858*/ 	.word	0x00008ad0
        /*085c*/ 	.word	0x00000000
        /*0860*/ 	.word	0x00000080
        /*0864*/ 	.short	0x010a
        /*0866*/ 	.byte	0xff
	.zero		1


	//   ....[116]....
        /*0868*/ 	.word	0x00008b20
        /*086c*/ 	.word	0x00000000
        /*0870*/ 	.word	0x00000070
        /*0874*/ 	.short	0x010a
        /*0876*/ 	.byte	0xff
	.zero		1


	//   ....[117]....
        /*0878*/ 	.word	0x00008b80
        /*087c*/ 	.word	0x00000000
        /*0880*/ 	.word	0x00000080
        /*0884*/ 	.short	0x010a
        /*0886*/ 	.byte	0xff
	.zero		1


	//   ....[118]....
        /*0888*/ 	.word	0x00008be0
        /*088c*/ 	.word	0x00000004
        /*0890*/ 	.word	0x00000008
        /*0894*/ 	.short	0x010a
        /*0896*/ 	.byte	0xff
	.zero		1


	//   ....[119]....
        /*0898*/ 	.word	0x00008cc0
        /*089c*/ 	.word	0x00000002
        /*08a0*/ 	.word	0x00000008
        /*08a4*/ 	.short	0x010a
        /*08a6*/ 	.byte	0xff
	.zero		1


	//   ....[120]....
        /*08a8*/ 	.word	0x00008d10
        /*08ac*/ 	.word	0x00000000
        /*08b0*/ 	.word	0x00000070
        /*08b4*/ 	.short	0x010a
        /*08b6*/ 	.byte	0xff
	.zero		1


	//   ....[121]....
        /*08b8*/ 	.word	0x00008d70
        /*08bc*/ 	.word	0x00000000
        /*08c0*/ 	.word	0x000000b0
        /*08c4*/ 	.short	0x010a
        /*08c6*/ 	.byte	0xff
	.zero		1


	//   ....[122]....
        /*08c8*/ 	.word	0x00008dd0
        /*08cc*/ 	.word	0x00000000
        /*08d0*/ 	.word	0x00000000
        /*08d4*/ 	.short	0x010a
        /*08d6*/ 	.byte	0xff
	.zero		1


	//   ....[123]....
        /*08d8*/ 	.word	0x00008e30
        /*08dc*/ 	.word	0x00000000
        /*08e0*/ 	.word	0x00000000
        /*08e4*/ 	.short	0x010a
        /*08e6*/ 	.byte	0xff
	.zero		1


	//   ....[124]....
        /*08e8*/ 	.word	0x00008e90
        /*08ec*/ 	.word	0x00000000
        /*08f0*/ 	.word	0x00000000
        /*08f4*/ 	.short	0x010a
        /*08f6*/ 	.byte	0xff
	.zero		1


	//   ....[125]....
        /*08f8*/ 	.word	0x00008ef0
        /*08fc*/ 	.word	0x00000000
        /*0900*/ 	.word	0x00000000
        /*0904*/ 	.short	0x010a
        /*0906*/ 	.byte	0xff
	.zero		1


	//   ....[126]....
        /*0908*/ 	.word	0x00008f50
        /*090c*/ 	.word	0x00000000
        /*0910*/ 	.word	0x000000f0
        /*0914*/ 	.short	0x010a
        /*0916*/ 	.byte	0xff
	.zero		1


	//   ....[127]....
        /*0918*/ 	.word	0x00008fa0
        /*091c*/ 	.word	0x00000000
        /*0920*/ 	.word	0x00000070
        /*0924*/ 	.short	0x010a
        /*0926*/ 	.byte	0xff
	.zero		1


	//   ....[128]....
        /*0928*/ 	.word	0x00009000
        /*092c*/ 	.word	0x00000000
        /*0930*/ 	.word	0x00000068
        /*0934*/ 	.short	0x010a
        /*0936*/ 	.byte	0xff
	.zero		1


	//   ....[129]....
        /*0938*/ 	.word	0x00009060
        /*093c*/ 	.word	0x00000003
        /*0940*/ 	.word	0x00000040
        /*0944*/ 	.short	0x010a
        /*0946*/ 	.byte	0xff
	.zero		1


	//   ....[130]....
        /*0948*/ 	.word	0x000090c0
        /*094c*/ 	.word	0x00000003
        /*0950*/ 	.word	0x00000048
        /*0954*/ 	.short	0x010a
        /*0956*/ 	.byte	0xff
	.zero		1


	//   ....[131]....
        /*0958*/ 	.word	0x00009120
        /*095c*/ 	.word	0x00000003
        /*0960*/ 	.word	0x00000050
        /*0964*/ 	.short	0x010a
        /*0966*/ 	.byte	0xff
	.zero		1


	//   ....[132]....
        /*0968*/ 	.word	0x00009180
        /*096c*/ 	.word	0x00000003
        /*0970*/ 	.word	0x00000058
        /*0974*/ 	.short	0x010a
        /*0976*/ 	.byte	0xff
	.zero		1


	//   ....[133]....
        /*0978*/ 	.word	0x000091e0
        /*097c*/ 	.word	0x00000000
        /*0980*/ 	.word	0x00000040
        /*0984*/ 	.short	0x010a
        /*0986*/ 	.byte	0xff
	.zero		1


	//   ....[134]....
        /*0988*/ 	.word	0x00009240
        /*098c*/ 	.word	0x00000000
        /*0990*/ 	.word	0x00000048
        /*0994*/ 	.short	0x010a
        /*0996*/ 	.byte	0xff
	.zero		1


	//   ....[135]....
        /*0998*/ 	.word	0x000092a0
        /*099c*/ 	.word	0x00000000
        /*09a0*/ 	.word	0x00000050
        /*09a4*/ 	.short	0x010a
        /*09a6*/ 	.byte	0xff
	.zero		1


	//   ....[136]....
        /*09a8*/ 	.word	0x000092f0
        /*09ac*/ 	.word	0x00000000
        /*09b0*/ 	.word	0x00000070
        /*09b4*/ 	.short	0x010a
        /*09b6*/ 	.byte	0xff
	.zero		1


	//   ....[137]....
        /*09b8*/ 	.word	0x00009350
        /*09bc*/ 	.word	0x00000000
        /*09c0*/ 	.word	0x00000020
        /*09c4*/ 	.short	0x010a
        /*09c6*/ 	.byte	0xff
	.zero		1


	//   ....[138]....
        /*09c8*/ 	.word	0x000093a0
        /*09cc*/ 	.word	0x0000004a
        /*09d0*/ 	.word	0x00000090
        /*09d4*/ 	.short	0x010a
        /*09d6*/ 	.byte	0xff
	.zero		1


	//   ....[139]....
        /*09d8*/ 	.word	0x000093f0
        /*09dc*/ 	.word	0x00000003
        /*09e0*/ 	.word	0x00000020
        /*09e4*/ 	.short	0x010a
        /*09e6*/ 	.byte	0xff
	.zero		1


	//   ....[140]....
        /*09e8*/ 	.word	0x00009440
        /*09ec*/ 	.word	0x00000053
        /*09f0*/ 	.word	0x00000020
        /*09f4*/ 	.short	0x010a
        /*09f6*/ 	.byte	0xff
	.zero		1


	//   ....[141]....
        /*09f8*/ 	.word	0x00009490
        /*09fc*/ 	.word	0x00000058
        /*0a00*/ 	.word	0x00000020
        /*0a04*/ 	.short	0x010a
        /*0a06*/ 	.byte	0xff
	.zero		1


	//----- nvinfo : EIATTR_NUM_MBARRIERS
	.align		4
.L_47:
        /*0a08*/ 	.byte	0x03, 0x38
        /*0a0a*/ 	.short	0x001f


	//----- nvinfo : EIATTR_EXIT_INSTR_OFFSETS
	.align		4
        /*0a0c*/ 	.byte	0x04, 0x1c
        /*0a0e*/ 	.short	(.L_49 - .L_48)


	//   ....[0]....
.L_48:
        /*0a10*/ 	.word	0x000028c0


	//   ....[1]....
        /*0a14*/ 	.word	0x00002dc0


	//   ....[2]....
        /*0a18*/ 	.word	0x00002e20


	//   ....[3]....
        /*0a1c*/ 	.word	0x00004180


	//   ....[4]....
        /*0a20*/ 	.word	0x00005370


	//   ....[5]....
        /*0a24*/ 	.word	0x000053b0


	//   ....[6]....
        /*0a28*/ 	.word	0x00008780


	//   ....[7]....
        /*0a2c*/ 	.word	0x00008800


	//   ....[8]....
        /*0a30*/ 	.word	0x00008830


	//   ....[9]....
        /*0a34*/ 	.word	0x000088a0


	//----- nvinfo : EIATTR_MAX_THREADS
	.align		4
.L_49:
        /*0a38*/ 	.byte	0x04, 0x05
        /*0a3a*/ 	.short	(.L_51 - .L_50)
.L_50:
        /*0a3c*/ 	.word	0x00000100
        /*0a40*/ 	.word	0x00000001
        /*0a44*/ 	.word	0x00000001


	//----- nvinfo : EIATTR_CRS_STACK_SIZE
	.align		4
.L_51:
        /*0a48*/ 	.byte	0x04, 0x1e
        /*0a4a*/ 	.short	(.L_53 - .L_52)
.L_52:
        /*0a4c*/ 	.word	0x00000000


	//----- nvinfo : EIATTR_CBANK_PARAM_SIZE
	.align		4
.L_53:
        /*0a50*/ 	.byte	0x03, 0x19
        /*0a52*/ 	.short	0x0800


	//----- nvinfo : EIATTR_PARAM_CBANK
	.align		4
        /*0a54*/ 	.byte	0x04, 0x0a
        /*0a56*/ 	.short	(.L_55 - .L_54)
	.align		4
.L_54:
        /*0a58*/ 	.word	index@(.nv.constant0._ZN7cutlass13device_kernelINS_4gemm6kernel13GemmUniversalIN4cute5tupleIJiiiiEEENS1_10collective13CollectiveMmaINS1_35MainloopSm100TmaUmmaWarpSpecializedILi2ELi2ELi4ENS5_IJNS4_1CILi8EEENSA_ILi1EEESC_EEEEENS5_IJNSA_ILi128EEESF_NSA_ILi64EEEEEENS_6half_tENS5_IJSC_llEEESI_SJ_NS4_8TiledMMAINS4_8MMA_AtomIJNS4_26SM100_MMA_F16BF16_2x1SM_SSISI_SI_fLi128ELi128ELNS4_4UMMA5MajorE1ELSO_1ELNSN_7ScaleInE0ELSP_0EEEEEENS4_6LayoutINS5_IJSC_SC_SC_EEENS5_IJNSA_ILi0EEESU_SU_EEEEENS5_IJNS4_10UnderscoreESX_SX_EEEEENS4_18SM100_TMA_2SM_LOADENS4_14ComposedLayoutINS4_7SwizzleILi3ELi4ELi3EEENS4_18smem_ptr_flag_bitsILi16EEENSS_INS5_IJSG_SB_EEENS5_IJSC_SG_EEEEEEEvNS4_8identityENS4_28SM100_TMA_2SM_LOAD_MULTICASTES19_vS1A_EENS_8epilogue10collective18CollectiveEpilogueINS1D_23Sm100TmaWarpSpecializedILi4ELi2ELi16ELb1ELb0EEEJNS5_IJSG_SF_SG_EEENS5_IJNSS_ISG_SC_EENSS_INS5_IJNSA_ILi16EEENSA_ILi2EEEEEES17_EEEEESI_NS5_IJlSC_lEEESI_S1P_NS1D_6fusion15FusionCallbacksIS1H_NS1Q_17LinearCombinationISI_fSI_fLNS_15FloatRoundStyleE2EEES1I_S1O_JEEENS4_5SM1004TMEM4LOAD26SM100_TMEM_LOAD_32dp32b16xENS4_13SM90_TMA_LOADENS11_INS12_ILi1ELi4ELi3EEES15_NSS_INS5_IJSB_S1K_EEENS5_IJS1K_SC_EEEEEEENS4_39AutoVectorizingCopyWithAssumedAlignmentILi128EEENS4_14SM90_TMA_STOREES25_S27_S27_EEEvvEEEEvNT_6ParamsE)
        /*0a5c*/ 	.short	0x0380
        /*0a5e*/ 	.short	0x0800


	//----- nvinfo : EIATTR_SW_WAR
	.align		4
.L_55:
        /*0a60*/ 	.byte	0x04, 0x36
        /*0a62*/ 	.short	(.L_57 - .L_56)
.L_56:
        /*0a64*/ 	.word	0x00000008
.L_57:


//--------------------- .nv.callgraph             --------------------------
	.section	.nv.callgraph,"",@"SHT_CUDA_CALLGRAPH"
	.align	4
	.sectionentsize	8
	.align		4
        /*0000*/ 	.word	0x00000000
	.align		4
        /*0004*/ 	.word	0xffffffff
	.align		4
        /*0008*/ 	.word	index@(_ZN7cutlass13device_kernelINS_4gemm6kernel13GemmUniversalIN4cute5tupleIJiiiiEEENS1_10collective13CollectiveMmaINS1_35MainloopSm100TmaUmmaWarpSpecializedILi2ELi2ELi4ENS5_IJNS4_1CILi8EEENSA_ILi1EEESC_EEEEENS5_IJNSA_ILi128EEESF_NSA_ILi64EEEEEENS_6half_tENS5_IJSC_llEEESI_SJ_NS4_8TiledMMAINS4_8MMA_AtomIJNS4_26SM100_MMA_F16BF16_2x1SM_SSISI_SI_fLi128ELi128ELNS4_4UMMA5MajorE1ELSO_1ELNSN_7ScaleInE0ELSP_0EEEEEENS4_6LayoutINS5_IJSC_SC_SC_EEENS5_IJNSA_ILi0EEESU_SU_EEEEENS5_IJNS4_10UnderscoreESX_SX_EEEEENS4_18SM100_TMA_2SM_LOADENS4_14ComposedLayoutINS4_7SwizzleILi3ELi4ELi3EEENS4_18smem_ptr_flag_bitsILi16EEENSS_INS5_IJSG_SB_EEENS5_IJSC_SG_EEEEEEEvNS4_8identityENS4_28SM100_TMA_2SM_LOAD_MULTICASTES19_vS1A_EENS_8epilogue10collective18CollectiveEpilogueINS1D_23Sm100TmaWarpSpecializedILi4ELi2ELi16ELb1ELb0EEEJNS5_IJSG_SF_SG_EEENS5_IJNSS_ISG_SC_EENSS_INS5_IJNSA_ILi16EEENSA_ILi2EEEEEES17_EEEEESI_NS5_IJlSC_lEEESI_S1P_NS1D_6fusion15FusionCallbacksIS1H_NS1Q_17LinearCombinationISI_fSI_fLNS_15FloatRoundStyleE2EEES1I_S1O_JEEENS4_5SM1004TMEM4LOAD26SM100_TMEM_LOAD_32dp32b16xENS4_13SM90_TMA_LOADENS11_INS12_ILi1ELi4ELi3EEES15_NSS_INS5_IJSB_S1K_EEENS5_IJS1K_SC_EEEEEEENS4_39AutoVectorizingCopyWithAssumedAlignmentILi128EEENS4_14SM90_TMA_STOREES25_S27_S27_EEEvvEEEEvNT_6ParamsE)
	.align		4
        /*000c*/ 	.word	index@(__assertfail)
	.align		4
        /*0010*/ 	.word	0x00000000
	.align		4
        /*0014*/ 	.word	0xfffffffe
	.align		4
        /*0018*/ 	.word	0x00000000
	.align		4
        /*001c*/ 	.word	0xfffffffd
	.align		4
        /*0020*/ 	.word	0x00000000
	.align		4
        /*0024*/ 	.word	0xfffffffc


//--------------------- .nv.constant4             --------------------------
	.section	.nv.constant4,"a",@progbits
	.align	8
	.align		8
.nv.constant4:
        /*0000*/ 	.dword	__assertfail
	.align		8
        /*0008*/ 	.dword	__unnamed_1
	.align		8
        /*0010*/ 	.dword	__unnamed_2
	.align		8
        /*0018*/ 	.dword	_ZN40_INTERNAL_31a851b3_4_k_cu_7c47a75c_413074cuda3std3__45__cpo5beginE
	.align		8
        /*0020*/ 	.dword	_ZN40_INTERNAL_31a851b3_4_k_cu_7c47a75c_413074cuda3std3__45__cpo3endE
	.align		8
        /*0028*/ 	.dword	_ZN40_INTERNAL_31a851b3_4_k_cu_7c47a75c_413074cuda3std3__45__cpo6cbeginE
	.align		8
        /*0030*/ 	.dword	_ZN40_INTERNAL_31a851b3_4_k_cu_7c47a75c_413074cuda3std3__45__cpo4cendE
	.align		8
        /*0038*/ 	.dword	_ZN40_INTERNAL_31a851b3_4_k_cu_7c47a75c_413074cuda3std3__442_GLOBAL__N__31a851b3_4_k_cu_7c47a75c_413076ignoreE
	.align		8
        /*0040*/ 	.dword	_ZN40_INTERNAL_31a851b3_4_k_cu_7c47a75c_413074cuda3std3__419piecewise_constructE
	.align		8
        /*0048*/ 	.dword	_ZN40_INTERNAL_31a851b3_4_k_cu_7c47a75c_413074cuda3std3__48in_placeE
	.align		8
        /*0050*/ 	.dword	_ZN40_INTERNAL_31a851b3_4_k_cu_7c47a75c_413074cuda3std6ranges3__45__cpo4swapE
	.align		8
        /*0058*/ 	.dword	_ZN40_INTERNAL_31a851b3_4_k_cu_7c47a75c_413074cuda3std6ranges3__45__cpo9iter_moveE
	.align		8
        /*0060*/ 	.dword	_ZN40_INTERNAL_31a851b3_4_k_cu_7c47a75c_413074cute7productE
	.align		8
        /*0068*/ 	.dword	_ZN40_INTERNAL_31a851b3_4_k_cu_7c47a75c_413074cute1_E
	.align		8
        /*0070*/ 	.dword	$str$25
	.align		8
        /*0078*/ 	.dword	$str$26
	.align		8
        /*0080*/ 	.dword	$str$27
	.align		8
        /*0088*/ 	.dword	$str$28


//--------------------- .text._ZN7cutlass13device_kernelINS_4gemm6kernel13GemmUniversalIN4cute5tupleIJiiiiEEENS1_10collective13CollectiveMmaINS1_35MainloopSm100TmaUmmaWarpSpecializedILi2ELi2ELi4ENS5_IJNS4_1CILi8EEENSA_ILi1EEESC_EEEEENS5_IJNSA_ILi128EEESF_NSA_ILi64EEEEEENS_6half_tENS5_IJSC_llEEESI_SJ_NS4_8TiledMMAINS4_8MMA_AtomIJNS4_26SM100_MMA_F16BF16_2x1SM_SSISI_SI_fLi128ELi128ELNS4_4UMMA5MajorE1ELSO_1ELNSN_7ScaleInE0ELSP_0EEEEEENS4_6LayoutINS5_IJSC_SC_SC_EEENS5_IJNSA_ILi0EEESU_SU_EEEEENS5_IJNS4_10UnderscoreESX_SX_EEEEENS4_18SM100_TMA_2SM_LOADENS4_14ComposedLayoutINS4_7SwizzleILi3ELi4ELi3EEENS4_18smem_ptr_flag_bitsILi16EEENSS_INS5_IJSG_SB_EEENS5_IJSC_SG_EEEEEEEvNS4_8identityENS4_28SM100_TMA_2SM_LOAD_MULTICASTES19_vS1A_EENS_8epilogue10collective18CollectiveEpilogueINS1D_23Sm100TmaWarpSpecializedILi4ELi2ELi16ELb1ELb0EEEJNS5_IJSG_SF_SG_EEENS5_IJNSS_ISG_SC_EENSS_INS5_IJNSA_ILi16EEENSA_ILi2EEEEEES17_EEEEESI_NS5_IJlSC_lEEESI_S1P_NS1D_6fusion15FusionCallbacksIS1H_NS1Q_17LinearCombinationISI_fSI_fLNS_15FloatRoundStyleE2EEES1I_S1O_JEEENS4_5SM1004TMEM4LOAD26SM100_TMEM_LOAD_32dp32b16xENS4_13SM90_TMA_LOADENS11_INS12_ILi1ELi4ELi3EEES15_NSS_INS5_IJSB_S1K_EEENS5_IJS1K_SC_EEEEEEENS4_39AutoVectorizingCopyWithAssumedAlignmentILi128EEENS4_14SM90_TMA_STOREES25_S27_S27_EEEvvEEEEvNT_6ParamsE --------------------------
	.section	.text._ZN7cutlass13device_kernelINS_4gemm6kernel13GemmUniversalIN4cute5tupleIJiiiiEEENS1_10collective13CollectiveMmaINS1_35MainloopSm100TmaUmmaWarpSpecializedILi2ELi2ELi4ENS5_IJNS4_1CILi8EEENSA_ILi1EEESC_EEEEENS5_IJNSA_ILi128EEESF_NSA_ILi64EEEEEENS_6half_tENS5_IJSC_llEEESI_SJ_NS4_8TiledMMAINS4_8MMA_AtomIJNS4_26SM100_MMA_F16BF16_2x1SM_SSISI_SI_fLi128ELi128ELNS4_4UMMA5MajorE1ELSO_1ELNSN_7ScaleInE0ELSP_0EEEEEENS4_6LayoutINS5_IJSC_SC_SC_EEENS5_IJNSA_ILi0EEESU_SU_EEEEENS5_IJNS4_10UnderscoreESX_SX_EEEEENS4_18SM100_TMA_2SM_LOADENS4_14ComposedLayoutINS4_7SwizzleILi3ELi4ELi3EEENS4_18smem_ptr_flag_bitsILi16EEENSS_INS5_IJSG_SB_EEENS5_IJSC_SG_EEEEEEEvNS4_8identityENS4_28SM100_TMA_2SM_LOAD_MULTICASTES19_vS1A_EENS_8epilogue10collective18CollectiveEpilogueINS1D_23Sm100TmaWarpSpecializedILi4ELi2ELi16ELb1ELb0EEEJNS5_IJSG_SF_SG_EEENS5_IJNSS_ISG_SC_EENSS_INS5_IJNSA_ILi16EEENSA_ILi2EEEEEES17_EEEEESI_NS5_IJlSC_lEEESI_S1P_NS1D_6fusion15FusionCallbacksIS1H_NS1Q_17LinearCombinationISI_fSI_fLNS_15FloatRoundStyleE2EEES1I_S1O_JEEENS4_5SM1004TMEM4LOAD26SM100_TMEM_LOAD_32dp32b16xENS4_13SM90_TMA_LOADENS11_INS12_ILi1ELi4ELi3EEES15_NSS_INS5_IJSB_S1K_EEENS5_IJS1K_SC_EEEEEEENS4_39AutoVectorizingCopyWithAssumedAlignmentILi128EEENS4_14SM90_TMA_STOREES25_S27_S27_EEEvvEEEEvNT_6ParamsE,"ax",@progbits
	.align	128
.text._ZN7cutlass13device_kernelINS_4gemm6kernel13GemmUniversalIN4cute5tupleIJiiiiEEENS1_10collective13CollectiveMmaINS1_35MainloopSm100TmaUmmaWarpSpecializedILi2ELi2ELi4ENS5_IJNS4_1CILi8EEENSA_ILi1EEESC_EEEEENS5_IJNSA_ILi128EEESF_NSA_ILi64EEEEEENS_6half_tENS5_IJSC_llEEESI_SJ_NS4_8TiledMMAINS4_8MMA_AtomIJNS4_26SM100_MMA_F16BF16_2x1SM_SSISI_SI_fLi128ELi128ELNS4_4UMMA5MajorE1ELSO_1ELNSN_7ScaleInE0ELSP_0EEEEEENS4_6LayoutINS5_IJSC_SC_SC_EEENS5_IJNSA_ILi0EEESU_SU_EEEEENS5_IJNS4_10UnderscoreESX_SX_EEEEENS4_18SM100_TMA_2SM_LOADENS4_14ComposedLayoutINS4_7SwizzleILi3ELi4ELi3EEENS4_18smem_ptr_flag_bitsILi16EEENSS_INS5_IJSG_SB_EEENS5_IJSC_SG_EEEEEEEvNS4_8identityENS4_28SM100_TMA_2SM_LOAD_MULTICASTES19_vS1A_EENS_8epilogue10collective18CollectiveEpilogueINS1D_23Sm100TmaWarpSpecializedILi4ELi2ELi16ELb1ELb0EEEJNS5_IJSG_SF_SG_EEENS5_IJNSS_ISG_SC_EENSS_INS5_IJNSA_ILi16EEENSA_ILi2EEEEEES17_EEEEESI_NS5_IJlSC_lEEESI_S1P_NS1D_6fusion15FusionCallbacksIS1H_NS1Q_17LinearCombinationISI_fSI_fLNS_15FloatRoundStyleE2EEES1I_S1O_JEEENS4_5SM1004TMEM4LOAD26SM100_TMEM_LOAD_32dp32b16xENS4_13SM90_TMA_LOADENS11_INS12_ILi1ELi4ELi3EEES15_NSS_INS5_IJSB_S1K_EEENS5_IJS1K_SC_EEEEEEENS4_39AutoVectorizingCopyWithAssumedAlignmentILi128EEENS4_14SM90_TMA_STOREES25_S27_S27_EEEvvEEEEvNT_6ParamsE:
        .type           _ZN7cutlass13device_kernelINS_4gemm6kernel13GemmUniversalIN4cute5tupleIJiiiiEEENS1_10collective13CollectiveMmaINS1_35MainloopSm100TmaUmmaWarpSpecializedILi2ELi2ELi4ENS5_IJNS4_1CILi8EEENSA_ILi1EEESC_EEEEENS5_IJNSA_ILi128EEESF_NSA_ILi64EEEEEENS_6half_tENS5_IJSC_llEEESI_SJ_NS4_8TiledMMAINS4_8MMA_AtomIJNS4_26SM100_MMA_F16BF16_2x1SM_SSISI_SI_fLi128ELi128ELNS4_4UMMA5MajorE1ELSO_1ELNSN_7ScaleInE0ELSP_0EEEEEENS4_6LayoutINS5_IJSC_SC_SC_EEENS5_IJNSA_ILi0EEESU_SU_EEEEENS5_IJNS4_10UnderscoreESX_SX_EEEEENS4_18SM100_TMA_2SM_LOADENS4_14ComposedLayoutINS4_7SwizzleILi3ELi4ELi3EEENS4_18smem_ptr_flag_bitsILi16EEENSS_INS5_IJSG_SB_EEENS5_IJSC_SG_EEEEEEEvNS4_8identityENS4_28SM100_TMA_2SM_LOAD_MULTICASTES19_vS1A_EENS_8epilogue10collective18CollectiveEpilogueINS1D_23Sm100TmaWarpSpecializedILi4ELi2ELi16ELb1ELb0EEEJNS5_IJSG_SF_SG_EEENS5_IJNSS_ISG_SC_EENSS_INS5_IJNSA_ILi16EEENSA_ILi2EEEEEES17_EEEEESI_NS5_IJlSC_lEEESI_S1P_NS1D_6fusion15FusionCallbacksIS1H_NS1Q_17LinearCombinationISI_fSI_fLNS_15FloatRoundStyleE2EEES1I_S1O_JEEENS4_5SM1004TMEM4LOAD26SM100_TMEM_LOAD_32dp32b16xENS4_13SM90_TMA_LOADENS11_INS12_ILi1ELi4ELi3EEES15_NSS_INS5_IJSB_S1K_EEENS5_IJS1K_SC_EEEEEEENS4_39AutoVectorizingCopyWithAssumedAlignmentILi128EEENS4_14SM90_TMA_STOREES25_S27_S27_EEEvvEEEEvNT_6ParamsE,@function
        .size           _ZN7cutlass13device_kernelINS_4gemm6kernel13GemmUniversalIN4cute5tupleIJiiiiEEENS1_10collective13CollectiveMmaINS1_35MainloopSm100TmaUmmaWarpSpecializedILi2ELi2ELi4ENS5_IJNS4_1CILi8EEENSA_ILi1EEESC_EEEEENS5_IJNSA_ILi128EEESF_NSA_ILi64EEEEEENS_6half_tENS5_IJSC_llEEESI_SJ_NS4_8TiledMMAINS4_8MMA_AtomIJNS4_26SM100_MMA_F16BF16_2x1SM_SSISI_SI_fLi128ELi128ELNS4_4UMMA5MajorE1ELSO_1ELNSN_7ScaleInE0ELSP_0EEEEEENS4_6LayoutINS5_IJSC_SC_SC_EEENS5_IJNSA_ILi0EEESU_SU_EEEEENS5_IJNS4_10UnderscoreESX_SX_EEEEENS4_18SM100_TMA_2SM_LOADENS4_14ComposedLayoutINS4_7SwizzleILi3ELi4ELi3EEENS4_18smem_ptr_flag_bitsILi16EEENSS_INS5_IJSG_SB_EEENS5_IJSC_SG_EEEEEEEvNS4_8identityENS4_28SM100_TMA_2SM_LOAD_MULTICASTES19_vS1A_EENS_8epilogue10collective18CollectiveEpilogueINS1D_23Sm100TmaWarpSpecializedILi4ELi2ELi16ELb1ELb0EEEJNS5_IJSG_SF_SG_EEENS5_IJNSS_ISG_SC_EENSS_INS5_IJNSA_ILi16EEENSA_ILi2EEEEEES17_EEEEESI_NS5_IJlSC_lEEESI_S1P_NS1D_6fusion15FusionCallbacksIS1H_NS1Q_17LinearCombinationISI_fSI_fLNS_15FloatRoundStyleE2EEES1I_S1O_JEEENS4_5SM1004TMEM4LOAD26SM100_TMEM_LOAD_32dp32b16xENS4_13SM90_TMA_LOADENS11_INS12_ILi1ELi4ELi3EEES15_NSS_INS5_IJSB_S1K_EEENS5_IJS1K_SC_EEEEEEENS4_39AutoVectorizingCopyWithAssumedAlignmentILi128EEENS4_14SM90_TMA_STOREES25_S27_S27_EEEvvEEEEvNT_6ParamsE,(.L_x_191 - _ZN7cutlass13device_kernelINS_4gemm6kernel13GemmUniversalIN4cute5tupleIJiiiiEEENS1_10collective13CollectiveMmaINS1_35MainloopSm100TmaUmmaWarpSpecializedILi2ELi2ELi4ENS5_IJNS4_1CILi8EEENSA_ILi1EEESC_EEEEENS5_IJNSA_ILi128EEESF_NSA_ILi64EEEEEENS_6half_tENS5_IJSC_llEEESI_SJ_NS4_8TiledMMAINS4_8MMA_AtomIJNS4_26SM100_MMA_F16BF16_2x1SM_SSISI_SI_fLi128ELi128ELNS4_4UMMA5MajorE1ELSO_1ELNSN_7ScaleInE0ELSP_0EEEEEENS4_6LayoutINS5_IJSC_SC_SC_EEENS5_IJNSA_ILi0EEESU_SU_EEEEENS5_IJNS4_10UnderscoreESX_SX_EEEEENS4_18SM100_TMA_2SM_LOADENS4_14ComposedLayoutINS4_7SwizzleILi3ELi4ELi3EEENS4_18smem_ptr_flag_bitsILi16EEENSS_INS5_IJSG_SB_EEENS5_IJSC_SG_EEEEEEEvNS4_8identityENS4_28SM100_TMA_2SM_LOAD_MULTICASTES19_vS1A_EENS_8epilogue10collective18CollectiveEpilogueINS1D_23Sm100TmaWarpSpecializedILi4ELi2ELi16ELb1ELb0EEEJNS5_IJSG_SF_SG_EEENS5_IJNSS_ISG_SC_EENSS_INS5_IJNSA_ILi16EEENSA_ILi2EEEEEES17_EEEEESI_NS5_IJlSC_lEEESI_S1P_NS1D_6fusion15FusionCallbacksIS1H_NS1Q_17LinearCombinationISI_fSI_fLNS_15FloatRoundStyleE2EEES1I_S1O_JEEENS4_5SM1004TMEM4LOAD26SM100_TMEM_LOAD_32dp32b16xENS4_13SM90_TMA_LOADENS11_INS12_ILi1ELi4ELi3EEES15_NSS_INS5_IJSB_S1K_EEENS5_IJS1K_SC_EEEEEEENS4_39AutoVectorizingCopyWithAssumedAlignmentILi128EEENS4_14SM90_TMA_STOREES25_S27_S27_EEEvvEEEEvNT_6ParamsE)
        .other          _ZN7cutlass13device_kernelINS_4gemm6kernel13GemmUniversalIN4cute5tupleIJiiiiEEENS1_10collective13CollectiveMmaINS1_35MainloopSm100TmaUmmaWarpSpecializedILi2ELi2ELi4ENS5_IJNS4_1CILi8EEENSA_ILi1EEESC_EEEEENS5_IJNSA_ILi128EEESF_NSA_ILi64EEEEEENS_6half_tENS5_IJSC_llEEESI_SJ_NS4_8TiledMMAINS4_8MMA_AtomIJNS4_26SM100_MMA_F16BF16_2x1SM_SSISI_SI_fLi128ELi128ELNS4_4UMMA5MajorE1ELSO_1ELNSN_7ScaleInE0ELSP_0EEEEEENS4_6LayoutINS5_IJSC_SC_SC_EEENS5_IJNSA_ILi0EEESU_SU_EEEEENS5_IJNS4_10UnderscoreESX_SX_EEEEENS4_18SM100_TMA_2SM_LOADENS4_14ComposedLayoutINS4_7SwizzleILi3ELi4ELi3EEENS4_18smem_ptr_flag_bitsILi16EEENSS_INS5_IJSG_SB_EEENS5_IJSC_SG_EEEEEEEvNS4_8identityENS4_28SM100_TMA_2SM_LOAD_MULTICASTES19_vS1A_EENS_8epilogue10collective18CollectiveEpilogueINS1D_23Sm100TmaWarpSpecializedILi4ELi2ELi16ELb1ELb0EEEJNS5_IJSG_SF_SG_EEENS5_IJNSS_ISG_SC_EENSS_INS5_IJNSA_ILi16EEENSA_ILi2EEEEEES17_EEEEESI_NS5_IJlSC_lEEESI_S1P_NS1D_6fusion15FusionCallbacksIS1H_NS1Q_17LinearCombinationISI_fSI_fLNS_15FloatRoundStyleE2EEES1I_S1O_JEEENS4_5SM1004TMEM4LOAD26SM100_TMEM_LOAD_32dp32b16xENS4_13SM90_TMA_LOADENS11_INS12_ILi1ELi4ELi3EEES15_NSS_INS5_IJSB_S1K_EEENS5_IJS1K_SC_EEEEEEENS4_39AutoVectorizingCopyWithAssumedAlignmentILi128EEENS4_14SM90_TMA_STOREES25_S27_S27_EEEvvEEEEvNT_6ParamsE,@"STO_CUDA_ENTRY STV_DEFAULT"
_ZN7cutlass13device_kernelINS_4gemm6kernel13GemmUniversalIN4cute5tupleIJiiiiEEENS1_10collective13CollectiveMmaINS1_35MainloopSm100TmaUmmaWarpSpecializedILi2ELi2ELi4ENS5_IJNS4_1CILi8EEENSA_ILi1EEESC_EEEEENS5_IJNSA_ILi128EEESF_NSA_ILi64EEEEEENS_6half_tENS5_IJSC_llEEESI_SJ_NS4_8TiledMMAINS4_8MMA_AtomIJNS4_26SM100_MMA_F16BF16_2x1SM_SSISI_SI_fLi128ELi128ELNS4_4UMMA5MajorE1ELSO_1ELNSN_7ScaleInE0ELSP_0EEEEEENS4_6LayoutINS5_IJSC_SC_SC_EEENS5_IJNSA_ILi0EEESU_SU_EEEEENS5_IJNS4_10UnderscoreESX_SX_EEEEENS4_18SM100_TMA_2SM_LOADENS4_14ComposedLayoutINS4_7SwizzleILi3ELi4ELi3EEENS4_18smem_ptr_flag_bitsILi16EEENSS_INS5_IJSG_SB_EEENS5_IJSC_SG_EEEEEEEvNS4_8identityENS4_28SM100_TMA_2SM_LOAD_MULTICASTES19_vS1A_EENS_8epilogue10collective18CollectiveEpilogueINS1D_23Sm100TmaWarpSpecializedILi4ELi2ELi16ELb1ELb0EEEJNS5_IJSG_SF_SG_EEENS5_IJNSS_ISG_SC_EENSS_INS5_IJNSA_ILi16EEENSA_ILi2EEEEEES17_EEEEESI_NS5_IJlSC_lEEESI_S1P_NS1D_6fusion15FusionCallbacksIS1H_NS1Q_17LinearCombinationISI_fSI_fLNS_15FloatRoundStyleE2EEES1I_S1O_JEEENS4_5SM1004TMEM4LOAD26SM100_TMEM_LOAD_32dp32b16xENS4_13SM90_TMA_LOADENS11_INS12_ILi1ELi4ELi3EEES15_NSS_INS5_IJSB_S1K_EEENS5_IJS1K_SC_EEEEEEENS4_39AutoVectorizingCopyWithAssumedAlignmentILi128EEENS4_14SM90_TMA_STOREES25_S27_S27_EEEvvEEEEvNT_6ParamsE:
[----:B------:R-:W1:Y:S01]  /*0000*/  LDC R1, c[0x0][0x37c] ;  /* 0x0000df00ff017b82 */ /* 0x000e620000000800 */
[----:B------:R-:W2:Y:S01]  /*0010*/  S2R R72, SR_TID.X ;  /* 0x0000000000487919 */ /* 0x000ea20000002100 */
[----:B------:R-:W3:Y:S06]  /*0020*/  LDCU.64 UR4, c[0x0][0x890] ;  /* 0x00011200ff0477ac */ /* 0x000eec0008000a00 */
[----:B------:R-:W4:Y:S01]  /*0030*/  S2UR UR37, SR_CgaCtaId ;  /* 0x00000000002579c3 */ /* 0x000f220000008800 */
[----:B------:R-:W-:Y:S02]  /*0040*/  PRMT R59, RZ, 0x7610, R59 ;  /* 0x00007610ff3b7816 */ /* 0x000fe4000000003b */
[----:B------:R-:W-:Y:S01]  /*0050*/  ELECT P1, URZ, PT ;  /* 0x0000000000ff782f */ /* 0x000fe20003820000 */
[----:B------:R-:W1:Y:S01]  /*0060*/  LDCU.64 UR46, c[0x0][0x358] ;  /* 0x00006b00ff2e77ac */ /* 0x000e620008000a00 */
[----:B---3--:R-:W-:-:S04]  /*0070*/  UISETP.NE.U32.AND UP0, UPT, UR4, URZ, UPT ;  /* 0x000000ff0400728c */ /* 0x008fc8000bf05070 */
[----:B------:R-:W-:Y:S02]  /*0080*/  UISETP.NE.AND.EX UP0, UPT, UR5, URZ, UPT, UP0 ;  /* 0x000000ff0500728c */ /* 0x000fe4000bf05300 */
[----:B----4-:R-:W-:Y:S02]  /*0090*/  ULOP3.LUT UR9, UR37, 0x1, URZ, 0xc0, !UPT ;  /* 0x0000000125097892 */ /* 0x010fe4000f8ec0ff */
[----:B------:R-:W-:Y:S01]  /*00a0*/  ULOP3.LUT UR8, UR37, 0x1, URZ, 0x3c, !UPT ;  /* 0x0000000125087892 */ /* 0x000fe2000f8e3cff */
[----:B--2---:R-:W-:-:S05]  /*00b0*/  SHF.R.U32.HI R66, RZ, 0x5, R72 ;  /* 0x00000005ff427819 */ /* 0x004fca0000011648 */
[----:B------:R-:W2:Y:S02]  /*00c0*/  SHFL.IDX PT, R0, R66, RZ, 0x1f ;  /* 0x00001fff42007589 */ /* 0x000ea400000e0000 */
[----:B--2---:R-:W-:Y:S01]  /*00d0*/  R2UR UR10, R0 ;  /* 0x00000000000a72ca */ /* 0x004fe200000e0000 */
[----:B-1----:R-:W-:-:S14]  /*00e0*/  BRA.U UP0, `(.L_x_0) ;  /* 0x00000001002c7547 */ /* 0x002fdc000b800000 */
[----:B------:R-:W1:Y:S02]  /*00f0*/  LDCU.64 UR6, c[0x0][0x888] ;  /* 0x00011100ff0677ac */ /* 0x000e640008000a00 */
[----:B-1----:R-:W-:-:S04]  /*0100*/  UISETP.NE.U32.AND UP0, UPT, UR6, URZ, UPT ;  /* 0x000000ff0600728c */ /* 0x002fc8000bf05070 */
[----:B------:R-:W-:-:S09]  /*0110*/  UISETP.NE.AND.EX UP0, UPT, UR7, URZ, UPT, UP0 ;  /* 0x000000ff0700728c */ /* 0x000fd2000bf05300 */
[----:B------:R-:W-:Y:S05]  /*0120*/  BRA.U !UP0, `(.L_x_1) ;  /* 0x0000000108107547 */ /* 0x000fea000b800000 */
[----:B------:R-:W1:Y:S02]  /*0130*/  LDC.64 R2, c[0x0][0x888] ;  /* 0x00022200ff027b82 */ /* 0x000e640000000a00 */
[----:B-1----:R1:W5:Y:S01]  /*0140*/  LDG.E R35, desc[UR46][R2.64] ;  /* 0x0000002e02237981 */ /* 0x002362000c1e1900 */
[----:B------:R-:W-:Y:S01]  /*0150*/  HFMA2 R59, -RZ, RZ, 0, 5.9604644775390625e-08 ;  /* 0x00000001ff3b7431 */ /* 0x000fe200000001ff */
[----:B------:R-:W-:Y:S05]  /*0160*/  BRA `(.L_x_0) ;  /* 0x00000000000c7947 */ /* 0x000fea0003800000 */
.L_x_1:
[----:B------:R-:W1:Y:S01]  /*0170*/  LDCU UR6, c[0x0][0x880] ;  /* 0x00011000ff0677ac */ /* 0x000e620008000800 */
[----:B------:R-:W-:Y:S01]  /*0180*/  HFMA2 R59, -RZ, RZ, 0, 5.9604644775390625e-08 ;  /* 0x00000001ff3b7431 */ /* 0x000fe200000001ff */
[----:B-1----:R-:W-:-:S07]  /*0190*/  MOV R35, UR6 ;  /* 0x0000000600237c02 */ /* 0x002fce0008000f00 */
.L_x_0:
[----:B------:R-:W2:Y:S02]  /*01a0*/  LDCU.64 UR6, c[0x0][0x8b0] ;  /* 0x00011600ff0677ac */ /* 0x000ea40008000a00 */
[----:B--2---:R-:W-:-:S04]  /*01b0*/  UISETP.NE.U32.AND UP0, UPT, UR6, URZ, UPT ;  /* 0x000000ff0600728c */ /* 0x004fc8000bf05070 */
[----:B------:R-:W-:-:S09]  /*01c0*/  UISETP.NE.AND.EX UP0, UPT, UR7, URZ, UPT, UP0 ;  /* 0x000000ff0700728c */ /* 0x000fd2000bf05300 */
[----:B------:R-:W-:Y:S05]  /*01d0*/  BRA.U UP0, `(.L_x_2) ;  /* 0x0000000100247547 */ /* 0x000fea000b800000 */
[----:B------:R-:W2:Y:S02]  /*01e0*/  LDCU.64 UR6, c[0x0][0x8a8] ;  /* 0x00011500ff0677ac */ /* 0x000ea40008000a00 */
[----:B--2---:R-:W-:-:S04]  /*01f0*/  UISETP.NE.U32.AND UP0, UPT, UR6, URZ, UPT ;  /* 0x000000ff0600728c */ /* 0x004fc8000bf05070 */
[----:B------:R-:W-:-:S09]  /*0200*/  UISETP.NE.AND.EX UP0, UPT, UR7, URZ, UPT, UP0 ;  /* 0x000000ff0700728c */ /* 0x000fd2000bf05300 */
[----:B------:R-:W-:Y:S05]  /*0210*/  BRA.U !UP0, `(.L_x_3) ;  /* 0x00000001080c7547 */ /* 0x000fea000b800000 */
[----:B------:R-:W2:Y:S02]  /*0220*/  LDC.64 R32, c[0x0][0x8a8] ;  /* 0x00022a00ff207b82 */ /* 0x000ea40000000a00 */
[----:B--2---:R2:W5:Y:S01]  /*0230*/  LDG.E R32, desc[UR46][R32.64] ;  /* 0x0000002e20207981 */ /* 0x004562000c1e1900 */
[----:B------:R-:W-:Y:S05]  /*0240*/  BRA `(.L_x_2) ;  /* 0x0000000000087947 */ /* 0x000fea0003800000 */
.L_x_3:
[----:B------:R-:W2:Y:S02]  /*0250*/  LDCU UR6, c[0x0][0x8a0] ;  /* 0x00011400ff0677ac */ /* 0x000ea40008000800 */
[----:B--2---:R-:W-:Y:S02]  /*0260*/  MOV R32, UR6 ;  /* 0x0000000600207c02 */ /* 0x004fe40008000f00 */
.L_x_2:
[----:B------:R-:W-:Y:S01]  /*0270*/  IMAD.U32 R0, RZ, RZ, UR10 ;  /* 0x0000000aff007e24 */ /* 0x000fe2000f8e00ff */
[----:B------:R-:W-:Y:S04]  /*0280*/  BSSY.RECONVERGENT B0, `(.L_x_4) ;  /* 0x000000c000007945 */ /* 0x000fe80003800200 */
[C---:B------:R-:W-:Y:S02]  /*0290*/  ISETP.NE.OR P2, PT, R0.reuse, 0x1, !P1 ;  /* 0x000000010000780c */ /* 0x040fe40004f45670 */
[----:B------:R-:W-:-:S11]  /*02a0*/  ISETP.NE.OR P0, PT, R0, 0x3, !P1 ;  /* 0x000000030000780c */ /* 0x000fd60004f05670 */
[----:B------:R-:W-:Y:S05]  /*02b0*/  @P2 BRA `(.L_x_5) ;  /* 0x0000000000202947 */ /* 0x000fea0003800000 */
[----:B------:R-:W3:Y:S02]  /*02c0*/  LDCU.64 UR6, c[0x0][0x348] ;  /* 0x00006900ff0677ac */ /* 0x000ee40008000a00 */
[----:B---3--:R-:W-:Y:S02]  /*02d0*/  UIADD3 UR12, UP1, UPT, UR6, 0x80, URZ ;  /* 0x00000080060c7890 */ /* 0x008fe4000ff3e0ff */
[----:B------:R-:W-:Y:S02]  /*02e0*/  UIADD3 UR6, UP0, UPT, UR6, 0x180, URZ ;  /* 0x0000018006067890 */ /* 0x000fe4000ff1e0ff */
[----:B------:R-:W-:Y:S02]  /*02f0*/  UIADD3.X UR13, UPT, UPT, URZ, UR7, URZ, UP1, !UPT ;  /* 0x00000007ff0d7290 */ /* 0x000fe40008ffe4ff */
[----:B------:R-:W-:-:S07]  /*0300*/  UIADD3.X UR7, UPT, UPT, URZ, UR7, URZ, UP0, !UPT ;  /* 0x00000007ff077290 */ /* 0x000fce00087fe4ff */
[----:B------:R3:W-:Y:S02]  /*0310*/  UTMACCTL.PF [UR12] ;  /* 0x000000000c0079b9 */ /* 0x0007e40008040000 */
[----:B------:R3:W-:Y:S02]  /*0320*/  UTMACCTL.PF [UR6] ;  /* 0x00000000060079b9 */ /* 0x0007e40008040000 */
[----:B---3--:R-:W-:Y:S01]  /*0330*/  NOP ;  /* 0x0000000000007918 */ /* 0x008fe20000000000 */
.L_x_5:
[----:B------:R-:W-:Y:S05]  /*0340*/  BSYNC.RECONVERGENT B0 ;  /* 0x0000000000007941 */ /* 0x000fea0003800200 */
.L_x_4:
[----:B------:R-:W-:Y:S04]  /*0350*/  BSSY.RECONVERGENT B0, `(.L_x_6) ;  /* 0x000000a000007945 */ /* 0x000fe80003800200 */
        /* <DEDUP_REMOVED lines=9> */
.L_x_7:
[----:B------:R-:W-:Y:S05]  /*03f0*/  BSYNC.RECONVERGENT B0 ;  /* 0x0000000000007941 */ /* 0x000fea0003800200 */
.L_x_6:
[----:B------:R-:W3:Y:S01]  /*0400*/  LDCU.64 UR6, c[0x0][0x888] ;  /* 0x00011100ff0677ac */ /* 0x000ee20008000a00 */
[----:B------:R-:W-:Y:S02]  /*0410*/  UISETP.EQ.U32.AND UP0, UPT, UR4, URZ, UPT ;  /* 0x000000ff0400728c */ /* 0x000fe4000bf02070 */
[----:B------:R-:W-:Y:S02]  /*0420*/  UPLOP3.LUT UP5, UPT, UPT, UPT, UPT, 0x80, 0x8 ;  /* 0x000000000008789c */ /* 0x000fe40003faf070 */
[----:B---3--:R-:W-:-:S04]  /*0430*/  UISETP.NE.U32.AND UP1, UPT, UR6, URZ, UPT ;  /* 0x000000ff0600728c */ /* 0x008fc8000bf25070 */
[----:B------:R-:W-:-:S04]  /*0440*/  UISETP.NE.AND.EX UP1, UPT, UR7, URZ, UPT, UP1 ;  /* 0x000000ff0700728c */ /* 0x000fc8000bf25310 */
[----:B------:R-:W-:-:S04]  /*0450*/  UISETP.EQ.OR.EX UP2, UPT, UR5, URZ, !UP1, UP0 ;  /* 0x000000ff0500728c */ /* 0x000fc8000cf42700 */
[----:B------:R-:W-:-:S05]  /*0460*/  UP2UR UR50, UPR, URZ, 0x4 ;  /* 0x00000004ff327883 */ /* 0x000fca0008000000 */
[----:B------:R-:W-:Y:S07]  /*0470*/  BRA.U !UP2, `(.L_x_8) ;  /* 0x000000010a207547 */ /* 0x000fee000b800000 */
[----:B------:R-:W-:Y:S01]  /*0480*/  UISETP.NE.U32.AND UP2, UPT, UR4, URZ, UPT ;  /* 0x000000ff0400728c */ /* 0x000fe2000bf45070 */
[----:B-----5:R-:W-:Y:S01]  /*0490*/  FSETP.NEU.AND P0, PT, R35, RZ, PT ;  /* 0x000000ff2300720b */ /* 0x020fe20003f0d000 */
[----:B------:R-:W-:Y:S02]  /*04a0*/  USEL UR4, URZ, 0xffffffff, UP1 ;  /* 0xffffffffff047887 */ /* 0x000fe40008800000 */
[----:B------:R-:W-:-:S10]  /*04b0*/  UISETP.NE.AND.EX UP2, UPT, UR5, URZ, UPT, UP2 ;  /* 0x000000ff0500728c */ /* 0x000fd4000bf45320 */
[----:B------:R-:W-:Y:S01]  /*04c0*/  VOTEU.ANY UP0, P0 ;  /* 0x0000000000ff7886 */ /* 0x000fe20000000100 */
[----:B------:R-:W-:-:S04]  /*04d0*/  @!UP2 USEL UR4, URZ, 0xffffffff, UP0 ;  /* 0xffffffffff04a887 */ /* 0x000fc80008000000 */
[----:B------:R-:W-:-:S04]  /*04e0*/  ULOP3.LUT UR4, UR4, 0x1, URZ, 0xc0, !UPT ;  /* 0x0000000104047892 */ /* 0x000fc8000f8ec0ff */
[----:B------:R-:W-:-:S11]  /*04f0*/  UISETP.NE.U32.AND UP5, UPT, UR4, 0x1, UPT ;  /* 0x000000010400788c */ /* 0x000fd6000bfa5070 */
.L_x_8:
[----:B------:R-:W3:Y:S01]  /*0500*/  SHFL.IDX PT, R0, R66, RZ, 0x1f ;  /* 0x00001fff42007589 */ /* 0x000ee200000e0000 */
[----:B------:R-:W-:-:S04]  /*0510*/  UISETP.NE.AND UP0, UPT, UR10, 0x2, UPT ;  /* 0x000000020a00788c */ /* 0x000fc8000bf05270 */
[----:B------:R-:W-:Y:S02]  /*0520*/  UISETP.EQ.AND UP2, UPT, UR9, URZ, !UP0 ;  /* 0x000000ff0900728c */ /* 0x000fe4000c742270 */
[----:B------:R-:W-:-:S04]  /*0530*/  USEL UR6, URZ, 0x1, UP0 ;  /* 0x00000001ff067887 */ /* 0x000fc80008000000 */
[----:B------:R-:W-:Y:S02]  /*0540*/  PLOP3.LUT P5, PT, P1, PT, UP2, 0x80, 0x8 ;  /* 0x000000000008781c */ /* 0x000fe40000faf028 */
[----:B---3--:R-:W-:-:S13]  /*0550*/  ISETP.NE.AND P0, PT, R0, RZ, PT ;  /* 0x000000ff0000720c */ /* 0x008fda0003f05270 */
[----:B------:R-:W-:Y:S05]  /*0560*/  @P0 BRA `(.L_x_9) ;  /* 0x0000000000440947 */ /* 0x000fea0003800000 */
[----:B------:R-:W-:Y:S01]  /*0570*/  UMOV UR7, 0x400 ;  /* 0x0000040000077882 */ /* 0x000fe20000000000 */
[----:B------:R-:W-:Y:S01]  /*0580*/  UMOV UR5, 0x1 ;  /* 0x0000000100057882 */ /* 0x000fe20000000000 */
[----:B------:R-:W-:Y:S01]  /*0590*/  UMOV UR4, 0x4 ;  /* 0x0000000400047882 */ /* 0x000fe20000000000 */
[----:B------:R-:W-:Y:S02]  /*05a0*/  ULEA UR7, UR37, UR7, 0x18 ;  /* 0x0000000725077291 */ /* 0x000fe4000f8ec0ff */
[----:B------:R-:W-:-:S04]  /*05b0*/  UIADD3 UR12, UPT, UPT, -UR5, 0x100000, URZ ;  /* 0x00100000050c7890 */ /* 0x000fc8000fffe1ff */
[----:B------:R-:W-:Y:S02]  /*05c0*/  USHF.L.U32 UR13, UR12, 0xb, URZ ;  /* 0x0000000b0c0d7899 */ /* 0x000fe400080006ff */
[----:B------:R-:W-:Y:S02]  /*05d0*/  USHF.L.U32 UR12, UR12, 0x1, URZ ;  /* 0x000000010c0c7899 */ /* 0x000fe400080006ff */
[----:B------:R-:W-:-:S04]  /*05e0*/  UIADD3 UR4, UPT, UPT, -UR4, 0x100000, URZ ;  /* 0x0010000004047890 */ /* 0x000fc8000fffe1ff */
[----:B------:R-:W-:Y:S02]  /*05f0*/  USHF.L.U32 UR5, UR4, 0xb, URZ ;  /* 0x0000000b04057899 */ /* 0x000fe400080006ff */
[----:B------:R-:W-:Y:S01]  /*0600*/  USHF.L.U32 UR4, UR4, 0x1, URZ ;  /* 0x0000000104047899 */ /* 0x000fe200080006ff */
[----:B------:R-:W-:Y:S01]  /*0610*/  ELECT P0, URZ, PT ;  /* 0x0000000000ff782f */ /* 0x000fe20003800000 */
[----:B------:R-:W3:Y:S02]  /*0620*/  FENCE.VIEW.ASYNC.S ;  /* 0x00000000000073c6 */ /* 0x000ee40000000000 */
[----:B---3--:R3:W4:Y:S08]  /*0630*/  SYNCS.EXCH.64 URZ, [UR7], UR12 ;  /* 0x0000000c07ff75b2 */ /* 0x0087300008000100 */
[----:B------:R3:W1:Y:S01]  /*0640*/  SYNCS.EXCH.64 URZ, [UR7+0x10], UR4 ;  /* 0x0000100407ff75b2 */ /* 0x0006620008000100 */
[----:B------:R3:W1:Y:S01]  /*0650*/  SYNCS.EXCH.64 URZ, [UR7+0x8], UR12 ;  /* 0x0000080c07ff75b2 */ /* 0x0006620008000100 */
[----:B------:R3:W1:Y:S01]  /*0660*/  SYNCS.EXCH.64 URZ, [UR7+0x18], UR4 ;  /* 0x0000180407ff75b2 */ /* 0x0006620008000100 */
[----:B------:R-:W-:Y:S01]  /*0670*/  NOP ;  /* 0x0000000000007918 */ /* 0x000fe20000000000 */
.L_x_9:
[----:B------:R-:W2:Y:S01]  /*0680*/  SHFL.IDX PT, R0, R66, RZ, 0x1f ;  /* 0x00001fff42007589 */ /* 0x000ea200000e0000 */
[----:B------:R-:W-:Y:S01]  /*0690*/  NOP ;  /* 0x0000000000007918 */ /* 0x000fe20000000000 */
[----:B--2---:R-:W-:-:S13]  /*06a0*/  ISETP.NE.AND P0, PT, R0, 0x1, PT ;  /* 0x000000010000780c */ /* 0x004fda0003f05270 */
[----:B------:R-:W-:Y:S05]  /*06b0*/  @P0 BRA `(.L_x_10) ;  /* 0x0000000000540947 */ /* 0x000fea0003800000 */
[----:B---3--:R-:W-:Y:S01]  /*06c0*/  UMOV UR7, 0x400 ;  /* 0x0000040000077882 */ /* 0x008fe20000000000 */
        /* <DEDUP_REMOVED lines=10> */
[----:B------:R-:W2:Y:S02]  /*0770*/  FENCE.VIEW.ASYNC.S ;  /* 0x00000000000073c6 */ /* 0x000ea40000000000 */
[----:B--2---:R2:W3:Y:S08]  /*0780*/  SYNCS.EXCH.64 URZ, [UR7+0x20], UR12 ;  /* 0x0000200c07ff75b2 */ /* 0x0044f00008000100 */
[----:B------:R2:W1:Y:S01]  /*0790*/  SYNCS.EXCH.64 URZ, [UR7+0x40], UR4 ;  /* 0x0000400407ff75b2 */ /* 0x0004620008000100 */
[----:B------:R2:W1:Y:S01]  /*07a0*/  SYNCS.EXCH.64 URZ, [UR7+0x28], UR12 ;  /* 0x0000280c07ff75b2 */ /* 0x0004620008000100 */
[----:B------:R2:W1:Y:S01]  /*07b0*/  SYNCS.EXCH.64 URZ, [UR7+0x48], UR4 ;  /* 0x0000480407ff75b2 */ /* 0x0004620008000100 */
[----:B------:R2:W1:Y:S01]  /*07c0*/  SYNCS.EXCH.64 URZ, [UR7+0x30], UR12 ;  /* 0x0000300c07ff75b2 */ /* 0x0004620008000100 */
[----:B------:R2:W1:Y:S01]  /*07d0*/  SYNCS.EXCH.64 URZ, [UR7+0x50], UR4 ;  /* 0x0000500407ff75b2 */ /* 0x0004620008000100 */
[----:B------:R2:W1:Y:S01]  /*07e0*/  SYNCS.EXCH.64 URZ, [UR7+0x38], UR12 ;  /* 0x0000380c07ff75b2 */ /* 0x0004620008000100 */
[----:B------:R2:W1:Y:S01]  /*07f0*/  SYNCS.EXCH.64 URZ, [UR7+0x58], UR4 ;  /* 0x0000580407ff75b2 */ /* 0x0004620008000100 */
[----:B------:R-:W-:Y:S01]  /*0800*/  NOP ;  /* 0x0000000000007918 */ /* 0x000fe20000000000 */
.L_x_10:
[----:B------:R-:W4:Y:S01]  /*0810*/  SHFL.IDX PT, R0, R66, RZ, 0x1f ;  /* 0x00001fff42007589 */ /* 0x000f2200000e0000 */
[----:B------:R-:W-:Y:S01]  /*0820*/  NOP ;  /* 0x0000000000007918 */ /* 0x000fe20000000000 */
[----:B----4-:R-:W-:-:S13]  /*0830*/  ISETP.NE.AND P0, PT, R0, 0x3, PT ;  /* 0x000000030000780c */ /* 0x010fda0003f05270 */
[----:B------:R-:W-:Y:S05]  /*0840*/  @P0 BRA `(.L_x_11) ;  /* 0x00000000002c0947 */ /* 0x000fea0003800000 */
[----:B--23--:R-:W-:Y:S01]  /*0850*/  UMOV UR5, 0x400 ;  /* 0x0000040000057882 */ /* 0x00cfe20000000000 */
[----:B------:R-:W-:Y:S01]  /*0860*/  UMOV UR4, 0x20 ;  /* 0x0000002000047882 */ /* 0x000fe20000000000 */
[----:B------:R-:W-:Y:S02]  /*0870*/  ULEA UR5, UR37, UR5, 0x18 ;  /* 0x0000000525057291 */ /* 0x000fe4000f8ec0ff */
[----:B------:R-:W-:-:S04]  /*0880*/  UIADD3 UR12, UPT, UPT, -UR4, 0x100000, URZ ;  /* 0x00100000040c7890 */ /* 0x000fc8000fffe1ff */
[----:B------:R-:W-:Y:S02]  /*0890*/  USHF.L.U32 UR13, UR12, 0xb, URZ ;  /* 0x0000000b0c0d7899 */ /* 0x000fe400080006ff */
[----:B------:R-:W-:Y:S01]  /*08a0*/  USHF.L.U32 UR12, UR12, 0x1, URZ ;  /* 0x000000010c0c7899 */ /* 0x000fe200080006ff */
[----:B------:R-:W-:Y:S01]  /*08b0*/  ELECT P0, URZ, PT ;  /* 0x0000000000ff782f */ /* 0x000fe20003800000 */
[----:B------:R-:W2:Y:S10]  /*08c0*/  FENCE.VIEW.ASYNC.S ;  /* 0x00000000000073c6 */ /* 0x000eb40000000000 */
[----:B--2---:R4:W2:Y:S01]  /*08d0*/  SYNCS.EXCH.64 URZ, [UR5+0x60], UR12 ;  /* 0x0000600c05ff75b2 */ /* 0x0048a20008000100 */
[----:B------:R4:W3:Y:S02]  /*08e0*/  SYNCS.EXCH.64 URZ, [UR5+0x68], UR12 ;  /* 0x0000680c05ff75b2 */ /* 0x0008e40008000100 */
[----:B----4-:R-:W-:Y:S01]  /*08f0*/  NOP ;  /* 0x0000000000007918 */ /* 0x010fe20000000000 */
.L_x_11:
[----:B------:R-:W4:Y:S01]  /*0900*/  SHFL.IDX PT, R0, R66, RZ, 0x1f ;  /* 0x00001fff42007589 */ /* 0x000f2200000e0000 */
[----:B------:R-:W-:Y:S01]  /*0910*/  NOP ;  /* 0x0000000000007918 */ /* 0x000fe20000000000 */
[----:B----4-:R-:W-:-:S13]  /*0920*/  ISETP.NE.AND P0, PT, R0, 0x4, PT ;  /* 0x000000040000780c */ /* 0x010fda0003f05270 */
[----:B------:R-:W-:Y:S05]  /*0930*/  @P0 BRA `(.L_x_12) ;  /* 0x0000000000480947 */ /* 0x000fea0003800000 */
[----:B--23--:R-:W-:Y:S01]  /*0940*/  UMOV UR7, 0x720 ;  /* 0x0000072000077882 */ /* 0x00cfe20000000000 */
[----:B------:R-:W-:Y:S01]  /*0950*/  UMOV UR5, 0x400 ;  /* 0x0000040000057882 */ /* 0x000fe20000000000 */
[----:B------:R-:W-:Y:S01]  /*0960*/  USEL UR7, UR7, 0x620, UP5 ;  /* 0x0000062007077887 */ /* 0x000fe2000a800000 */
        /* <DEDUP_REMOVED lines=10> */
[----:B--2---:R4:W2:Y:S08]  /*0a10*/  SYNCS.EXCH.64 URZ, [UR5+0x70], UR12 ;  /* 0x0000700c05ff75b2 */ /* 0x0048b00008000100 */
[----:B------:R4:W3:Y:S01]  /*0a20*/  SYNCS.EXCH.64 URZ, [UR5+0x80], UR14 ;  /* 0x0000800e05ff75b2 */ /* 0x0008e20008000100 */
[----:B------:R4:W1:Y:S01]  /*0a30*/  SYNCS.EXCH.64 URZ, [UR5+0x78], UR12 ;  /* 0x0000780c05ff75b2 */ /* 0x0008620008000100 */
[----:B------:R4:W1:Y:S02]  /*0a40*/  SYNCS.EXCH.64 URZ, [UR5+0x88], UR14 ;  /* 0x0000880e05ff75b2 */ /* 0x0008640008000100 */
[----:B----4-:R-:W-:Y:S01]  /*0a50*/  NOP ;  /* 0x0000000000007918 */ /* 0x010fe20000000000 */
.L_x_12:
[----:B------:R-:W4:Y:S01]  /*0a60*/  SHFL.IDX PT, R0, R66, RZ, 0x1f ;  /* 0x00001fff42007589 */ /* 0x000f2200000e0000 */
[----:B------:R-:W-:Y:S01]  /*0a70*/  NOP ;  /* 0x0000000000007918 */ /* 0x000fe20000000000 */
[----:B----4-:R-:W-:-:S13]  /*0a80*/  ISETP.NE.AND P0, PT, R0, 0x5, PT ;  /* 0x000000050000780c */ /* 0x010fda0003f05270 */
[----:B------:R-:W-:Y:S05]  /*0a90*/  @P0 BRA `(.L_x_13) ;  /* 0x0000000000540947 */ /* 0x000fea0003800000 */
[----:B--23--:R-:W-:Y:S01]  /*0aa0*/  UMOV UR7, 0x400 ;  /* 0x0000040000077882 */ /* 0x00cfe20000000000 */
        /* <DEDUP_REMOVED lines=14> */
[----:B------:R4:W1:Y:S01]  /*0b90*/  SYNCS.EXCH.64 URZ, [UR7+0xb8], UR4 ;  /* 0x0000b80407ff75b2 */ /* 0x0008620008000100 */
[----:B------:R4:W1:Y:S01]  /*0ba0*/  SYNCS.EXCH.64 URZ, [UR7+0xa0], UR12 ;  /* 0x0000a00c07ff75b2 */ /* 0x0008620008000100 */
[----:B------:R4:W1:Y:S01]  /*0bb0*/  SYNCS.EXCH.64 URZ, [UR7+0xc0], UR4 ;  /* 0x0000c00407ff75b2 */ /* 0x0008620008000100 */
[----:B------:R4:W1:Y:S01]  /*0bc0*/  SYNCS.EXCH.64 URZ, [UR7+0xa8], UR12 ;  /* 0x0000a80c07ff75b2 */ /* 0x0008620008000100 */
[----:B------:R4:W1:Y:S02]  /*0bd0*/  SYNCS.EXCH.64 URZ, [UR7+0xc8], UR4 ;  /* 0x0000c80407ff75b2 */ /* 0x0008640008000100 */
[----:B----4-:R-:W-:Y:S01]  /*0be0*/  NOP ;  /* 0x0000000000007918 */ /* 0x010fe20000000000 */
.L_x_13:
[----:B------:R-:W4:Y:S01]  /*0bf0*/  SHFL.IDX PT, R0, R66, RZ, 0x1f ;  /* 0x00001fff42007589 */ /* 0x000f2200000e0000 */
[----:B------:R-:W-:Y:S01]  /*0c00*/  ISETP.NE.OR P1, PT, RZ, UR10, !P1 ;  /* 0x0000000aff007c0c */ /* 0x000fe2000cf25670 */
        /* <DEDUP_REMOVED lines=12> */
[----:B------:R4:W3:Y:S01]  /*0cd0*/  SYNCS.EXCH.64 URZ, [UR5+0xe0], UR12 ;  /* 0x0000e00c05ff75b2 */ /* 0x0008e20008000100 */
[----:B------:R4:W1:Y:S01]  /*0ce0*/  SYNCS.EXCH.64 URZ, [UR5+0xd8], UR12 ;  /* 0x0000d80c05ff75b2 */ /* 0x0008620008000100 */
[----:B------:R4:W1:Y:S02]  /*0cf0*/  SYNCS.EXCH.64 URZ, [UR5+0xe8], UR12 ;  /* 0x0000e80c05ff75b2 */ /* 0x0008640008000100 */
[----:B----4-:R-:W-:Y:S01]  /*0d00*/  NOP ;  /* 0x0000000000007918 */ /* 0x010fe20000000000 */
.L_x_14:
[----:B------:R-:W-:Y:S01]  /*0d10*/  VOTEU.ALL UP0, P1 ;  /* 0x0000000000ff7886 */ /* 0x000fe20000800000 */
[----:B--23--:R-:W-:Y:S01]  /*0d20*/  UMOV UR12, 0x20 ;  /* 0x00000020000c7882 */ /* 0x00cfe20000000000 */
[----:B------:R-:W2:Y:S01]  /*0d30*/  LDCU UR5, c[0x0][0x36c] ;  /* 0x00006d80ff0577ac */ /* 0x000ea20008000800 */
[----:B------:R-:W-:Y:S01]  /*0d40*/  NOP ;  /* 0x0000000000007918 */ /* 0x000fe20000000000 */
[----:B------:R-:W-:Y:S01]  /*0d50*/  LOP3.LUT R10, R72, 0x1f, RZ, 0xc0, !PT ;  /* 0x0000001f480a7812 */ /* 0x000fe200078ec0ff */
[----:B------:R-:W-:Y:S01]  /*0d60*/  @!UP0 UMOV UR4, 0x400 ;  /* 0x0000040000048882 */ /* 0x000fe20000000000 */
[----:B------:R-:W-:-:S04]  /*0d70*/  @!UP0 UIADD3 UR12, UPT, UPT, -UR12, 0x100000, URZ ;  /* 0x001000000c0c8890 */ /* 0x000fc8000fffe1ff */
[----:B------:R-:W-:Y:S02]  /*0d80*/  @!UP0 USHF.L.U32 UR13, UR12, 0xb, URZ ;  /* 0x0000000b0c0d8899 */ /* 0x000fe400080006ff */
[----:B------:R-:W-:Y:S02]  /*0d90*/  @!UP0 USHF.L.U32 UR12, UR12, 0x1, URZ ;  /* 0x000000010c0c8899 */ /* 0x000fe400080006ff */
[----:B------:R-:W-:Y:S01]  /*0da0*/  @!UP0 ULEA UR4, UR37, UR4, 0x18 ;  /* 0x0000000425048291 */ /* 0x000fe2000f8ec0ff */
[----:B------:R-:W-:Y:S01]  /*0db0*/  VOTEU.ALL UP0, P1 ;  /* 0x0000000000ff7886 */ /* 0x000fe20000800000 */
[----:B------:R-:W-:Y:S02]  /*0dc0*/  UISETP.NE.AND UP4, UPT, UR10, URZ, UPT ;  /* 0x000000ff0a00728c */ /* 0x000fe4000bf85270 */
[----:B--2---:R-:W-:Y:S01]  /*0dd0*/  UISETP.EQ.U32.AND UP2, UPT, UR5, 0x1, UPT ;  /* 0x000000010500788c */ /* 0x004fe2000bf42070 */
[----:B------:R-:W2:Y:S07]  /*0de0*/  FENCE.VIEW.ASYNC.S ;  /* 0x00000000000073c6 */ /* 0x000eae0000000000 */
[----:B--2---:R2:W3:Y:S01]  /*0df0*/  @!UP0 SYNCS.EXCH.64 URZ, [UR4+0xf0], UR12 ;  /* 0x0000f00c04ff85b2 */ /* 0x0044e20008000100 */
[----:B------:R-:W-:Y:S05]  /*0e00*/  BRA.U !UP2, `(.L_x_15) ;  /* 0x000000010a087547 */ /* 0x000fea000b800000 */
[----:B-1-3--:R-:W-:Y:S01]  /*0e10*/  UCGABAR_ARV ;  /* 0x00000000000079c7 */ /* 0x00afe20008000000 */
[----:B------:R-:W-:Y:S05]  /*0e20*/  BRA `(.L_x_16) ;  /* 0x0000000000047947 */ /* 0x000fea0003800000 */
.L_x_15:
[----:B-1-3--:R-:W-:Y:S01]  /*0e30*/  NOP ;  /* 0x0000000000007918 */ /* 0x00afe20000000000 */
.L_x_16:
[----:B------:R-:W1:Y:S01]  /*0e40*/  S2R R11, SR_CTAID.X ;  /* 0x00000000000b7919 */ /* 0x000e620000002500 */
[----:B------:R-:W-:-:S05]  /*0e50*/  CS2R.32 R60, SR_CgaSize ;  /* 0x00000000003c7805 */ /* 0x000fca0000008a00 */
[----:B------:R-:W-:-:S05]  /*0e60*/  IMAD R60, R60, -0xa0, RZ ;  /* 0xffffff603c3c7824 */ /* 0x000fca00078e02ff */
[----:B------:R-:W-:-:S14]  /*0e70*/  R2UR UR5, R60 ;  /* 0x000000003c0572ca */ /* 0x000fdc00000e0000 */
[----:B------:R-:W3:Y:S01]  /*0e80*/  LDCU UR5, c[0x0][UR5+0x2b0] ;  /* 0x00005600050577ac */ /* 0x000ee20008000800 */
[----:B------:R-:W-:-:S05]  /*0e90*/  CS2R.32 R0, SR_CgaSize ;  /* 0x0000000000007805 */ /* 0x000fca0000008a00 */
[----:B------:R-:W-:-:S06]  /*0ea0*/  IMAD R0, R0, -0xa0, RZ ;  /* 0xffffff6000007824 */ /* 0x000fcc00078e02ff */
[----:B------:R-:W4:Y:S01]  /*0eb0*/  LDC R0, c[0x0][R0+0x2a0] ;  /* 0x0000a80000007b82 */ /* 0x000f220000000800 */
[----:B------:R-:W-:Y:S01]  /*0ec0*/  PRMT R8, RZ, 0x7610, R8 ;  /* 0x00007610ff087816 */ /* 0x000fe20000000008 */
[----:B------:R-:W3:Y:S01]  /*0ed0*/  S2R R20, SR_CTAID.Y ;  /* 0x0000000000147919 */ /* 0x000ee20000002600 */
[----:B------:R-:W-:-:S05]  /*0ee0*/  CS2R.32 R60, SR_CgaSize ;  /* 0x00000000003c7805 */ /* 0x000fca0000008a00 */
[----:B------:R-:W-:-:S05]  /*0ef0*/  IMAD R60, R60, -0xa0, RZ ;  /* 0xffffff603c3c7824 */ /* 0x000fca00078e02ff */
[----:B--2---:R-:W-:-:S14]  /*0f00*/  R2UR UR4, R60 ;  /* 0x000000003c0472ca */ /* 0x004fdc00000e0000 */
[----:B------:R-:W2:Y:S01]  /*0f10*/  LDCU UR4, c[0x0][UR4+0x2b4] ;  /* 0x00005680040477ac */ /* 0x000ea20008000800 */
[----:B------:R-:W1:Y:S01]  /*0f20*/  LDCU UR11, c[0x0][0xb30] ;  /* 0x00016600ff0b77ac */ /* 0x000e620008000800 */
[----:B------:R-:W3:Y:S01]  /*0f30*/  LDC R9, c[0x0][0xb24] ;  /* 0x0002c900ff097b82 */ /* 0x000ee20000000800 */
[----:B------:R-:W-:Y:S02]  /*0f40*/  UISETP.GT.U32.AND UP0, UPT, UR9, 0xffff, UPT ;  /* 0x0000ffff0900788c */ /* 0x000fe4000bf04070 */
[----:B------:R-:W-:Y:S02]  /*0f50*/  USHF.L.U32 UR7, UR37, 0x9, URZ ;  /* 0x0000000925077899 */ /* 0x000fe400080006ff */
[----:B------:R-:W-:Y:S01]  /*0f60*/  USEL UR12, UR9, 0xffff, !UP0 ;  /* 0x0000ffff090c7887 */ /* 0x000fe2000c000000 */
[----:B------:R-:W-:-:S05]  /*0f70*/  CS2R.32 R58, SR_CgaSize ;  /* 0x00000000003a7805 */ /* 0x000fca0000008a00 */
[----:B------:R-:W-:-:S06]  /*0f80*/  IMAD R58, R58, -0xa0, RZ ;  /* 0xffffff603a3a7824 */ /* 0x000fcc00078e02ff */
[----:B------:R-:W4:Y:S01]  /*0f90*/  LDC R58, c[0x0][R58+0x2a4] ;  /* 0x0000a9003a3a7b82 */ /* 0x000f220000000800 */
[----:B------:R-:W-:Y:S02]  /*0fa0*/  ULOP3.LUT UR7, UR7, 0xc00, URZ, 0xc0, !UPT ;  /* 0x00000c0007077892 */ /* 0x000fe4000f8ec0ff */
[----:B------:R-:W-:Y:S02]  /*0fb0*/  ULOP3.LUT UR12, UR12, 0xffff, URZ, 0xc0, !UPT ;  /* 0x0000ffff0c0c7892 */ /* 0x000fe4000f8ec0ff */
[----:B------:R-:W-:-:S03]  /*0fc0*/  UISETP.NE.AND UP3, UPT, UR10, 0x2, UPT ;  /* 0x000000020a00788c */ /* 0x000fc6000bf65270 */
[----:B------:R-:W4:Y:S01]  /*0fd0*/  LDC R26, c[0x0][0xb24] ;  /* 0x0002c900ff1a7b82 */ /* 0x000f220000000800 */
[----:B-1----:R-:W-:Y:S01]  /*0fe0*/  UISETP.NE.AND UP0, UPT, UR11, 0x1, UPT ;  /* 0x000000010b00788c */ /* 0x002fe2000bf05270 */
[----:B------:R-:W-:Y:S01]  /*0ff0*/  I2FP.F32.U32 R60, R11 ;  /* 0x0000000b003c7245 */ /* 0x000fe20000201000 */
[----:B------:R-:W-:-:S05]  /*1000*/  IMAD.MOV.U32 R21, RZ, RZ, R11 ;  /* 0x000000ffff157224 */ /* 0x000fca00078e000b */
[----:B------:R-:W1:Y:S01]  /*1010*/  S2UR UR36, SR_CTAID.Z ;  /* 0x00000000002479c3 */ /* 0x000e620000002700 */
[----:B---3--:R-:W-:Y:S02]  /*1020*/  ISETP.GE.AND P0, PT, R9, 0x1, PT ;  /* 0x000000010900780c */ /* 0x008fe40003f06270 */
[----:B------:R-:W-:Y:S01]  /*1030*/  I2FP.F32.U32 R3, R20 ;  /* 0x0000001400037245 */ /* 0x000fe20000201000 */
[----:B------:R-:W-:Y:S01]  /*1040*/  FMUL R60, R60, UR5 ;  /* 0x000000053c3c7c20 */ /* 0x000fe20008400000 */
[----:B------:R-:W-:-:S03]  /*1050*/  USHF.R.U32.HI UR5, URZ, 0x6, UR7 ;  /* 0x00000006ff057899 */ /* 0x000fc60008011607 */
[----:B--2---:R-:W-:Y:S01]  /*1060*/  FMUL R3, R3, UR4 ;  /* 0x0000000403037c20 */ /* 0x004fe20008400000 */
[----:B------:R-:W-:Y:S01]  /*1070*/  UMOV UR4, 0x55 ;  /* 0x0000005500047882 */ /* 0x000fe20000000000 */
[----:B------:R-:W2:Y:S01]  /*1080*/  F2I.U32.TRUNC.NTZ R60, R60 ;  /* 0x0000003c003c7305 */ /* 0x000ea2000020f000 */
[----:B------:R-:W-:-:S07]  /*1090*/  USHF.L.U32 UR4, UR4, UR12, URZ ;  /* 0x0000000c04047299 */ /* 0x000fce00080006ff */
[----:B------:R-:W3:Y:S01]  /*10a0*/  F2I.U32.TRUNC.NTZ R3, R3 ;  /* 0x0000000300037305 */ /* 0x000ee2000020f000 */
[----:B--2---:R-:W-:-:S04]  /*10b0*/  IMAD.MOV R60, RZ, RZ, -R60 ;  /* 0x000000ffff3c7224 */ /* 0x004fc800078e0a3c */
[----:B----4-:R-:W-:Y:S01]  /*10c0*/  IMAD R60, R0, R60, R11 ;  /* 0x0000003c003c7224 */ /* 0x010fe200078e020b */
[----:B------:R-:W-:Y:S02]  /*10d0*/  PRMT R0, RZ, 0x7610, R0 ;  /* 0x00007610ff007816 */ /* 0x000fe40000000000 */
[----:B---3--:R-:W-:-:S05]  /*10e0*/  IADD3 R3, PT, PT, -R3, RZ, RZ ;  /* 0x000000ff03037210 */ /* 0x008fca0007ffe1ff */
[----:B------:R-:W-:Y:S01]  /*10f0*/  IMAD R58, R58, R3, R20 ;  /* 0x000000033a3a7224 */ /* 0x000fe200078e0214 */
[----:B-1----:R-:W-:Y:S06]  /*1100*/  BRA.U UP4, `(.L_x_17) ;  /* 0x0000000104607547 */ /* 0x002fec000b800000 */
[----:B------:R-:W-:Y:S02]  /*1110*/  ISETP.NE.AND P4, PT, R58, RZ, PT ;  /* 0x000000ff3a00720c */ /* 0x000fe40003f85270 */
[C---:B------:R-:W-:Y:S02]  /*1120*/  LOP3.LUT R2, R60.reuse, 0x2, RZ, 0x3c, !PT ;  /* 0x000000023c027812 */ /* 0x040fe400078e3cff */
[C---:B------:R-:W-:Y:S02]  /*1130*/  LOP3.LUT R0, R60.reuse, 0x4, RZ, 0x3c, !PT ;  /* 0x000000043c007812 */ /* 0x040fe400078e3cff */
[----:B------:R-:W-:Y:S02]  /*1140*/  ISETP.GT.U32.AND P3, PT, R60, 0x1, P4 ;  /* 0x000000013c00780c */ /* 0x000fe40002764070 */
[----:B------:R-:W-:Y:S02]  /*1150*/  ISETP.GT.U32.AND P2, PT, R2, 0x1, P4 ;  /* 0x000000010200780c */ /* 0x000fe40002744070 */
[----:B------:R-:W-:-:S02]  /*1160*/  ISETP.GT.U32.AND P1, PT, R0, 0x1, P4 ;  /* 0x000000010000780c */ /* 0x000fc40002724070 */
[----:B------:R-:W-:Y:S02]  /*1170*/  LOP3.LUT R4, R60, 0x6, RZ, 0x3c, !PT ;  /* 0x000000063c047812 */ /* 0x000fe400078e3cff */
[----:B------:R-:W-:Y:S02]  /*1180*/  SEL R2, RZ, 0x1, P3 ;  /* 0x00000001ff027807 */ /* 0x000fe40001800000 */
[----:B------:R-:W-:Y:S02]  /*1190*/  SEL R3, RZ, 0x2, P3 ;  /* 0x00000002ff037807 */ /* 0x000fe40001800000 */
[----:B------:R-:W-:Y:S02]  /*11a0*/  SEL R0, RZ, 0x4, P2 ;  /* 0x00000004ff007807 */ /* 0x000fe40001000000 */
[----:B------:R-:W-:Y:S02]  /*11b0*/  ISETP.GT.U32.AND P4, PT, R4, 0x1, P4 ;  /* 0x000000010400780c */ /* 0x000fe40002784070 */
[----:B------:R-:W-:-:S02]  /*11c0*/  IADD3 R0, PT, PT, R0, R3, R2 ;  /* 0x0000000300007210 */ /* 0x000fc40007ffe002 */
[----:B------:R-:W-:Y:S02]  /*11d0*/  SEL R4, RZ, 0x10, P1 ;  /* 0x00000010ff047807 */ /* 0x000fe40000800000 */
[----:B------:R-:W-:Y:S02]  /*11e0*/  SEL R3, RZ, 0x8, P2 ;  /* 0x00000008ff037807 */ /* 0x000fe40001000000 */
[----:B------:R-:W-:Y:S02]  /*11f0*/  SEL R2, RZ, 0x40, P4 ;  /* 0x00000040ff027807 */ /* 0x000fe40002000000 */
[----:B------:R-:W-:Y:S02]  /*1200*/  SEL R5, RZ, 0x20, P1 ;  /* 0x00000020ff057807 */ /* 0x000fe40000800000 */
[----:B------:R-:W-:Y:S01]  /*1210*/  IADD3 R4, PT, PT, R4, R0, R3 ;  /* 0x0000000004047210 */ /* 0x000fe20007ffe003 */
[----:B------:R-:W-:Y:S01]  /*1220*/  IMAD.MOV.U32 R0, RZ, RZ, 0x3 ;  /* 0x00000003ff007424 */ /* 0x000fe200078e00ff */
[----:B------:R-:W-:-:S02]  /*1230*/  LOP3.LUT R3, R60, 0xfffffffe, RZ, 0xc0, !PT ;  /* 0xfffffffe3c037812 */ /* 0x000fc400078ec0ff */
[----:B------:R-:W-:Y:S02]  /*1240*/  IADD3 R5, PT, PT, R2, R4, R5 ;  /* 0x0000000402057210 */ /* 0x000fe40007ffe005 */
[----:B------:R-:W-:Y:S02]  /*1250*/  SEL R2, RZ, 0x80, P4 ;  /* 0x00000080ff027807 */ /* 0x000fe40002000000 */
[----:B------:R-:W-:-:S03]  /*1260*/  SHF.L.U32 R0, R0, R3, RZ ;  /* 0x0000000300007219 */ /* 0x000fc600000006ff */
[----:B------:R-:W-:-:S05]  /*1270*/  IMAD.IADD R2, R5, 0x1, R2 ;  /* 0x0000000105027824 */ /* 0x000fca00078e0202 */
[----:B------:R-:W-:Y:S02]  /*1280*/  PRMT R8, R2, 0x7610, R8 ;  /* 0x0000761002087816 */ /* 0x000fe40000000008 */
.L_x_17:
[----:B------:R-:W-:Y:S05]  /*1290*/  @!P0 BRA `(.L_x_18) ;  /* 0x0000000000b88947 */ /* 0x000fea0003800000 */
[----:B------:R-:W1:Y:S01]  /*12a0*/  LDC.64 R4, c[0x0][0xb18] ;  /* 0x0002c600ff047b82 */ /* 0x000e620000000a00 */
[----:B------:R-:W-:-:S07]  /*12b0*/  ISETP.NE.AND P0, PT, R9, 0x1, PT ;  /* 0x000000010900780c */ /* 0x000fce0003f05270 */
[----:B------:R-:W2:Y:S08]  /*12c0*/  LDC R14, c[0x0][0xb0c] ;  /* 0x0002c300ff0e7b82 */ /* 0x000eb00000000800 */
[----:B------:R-:W3:Y:S08]  /*12d0*/  LDC R13, c[0x0][0x370] ;  /* 0x0000dc00ff0d7b82 */ /* 0x000ef00000000800 */
[----:B------:R-:W4:Y:S01]  /*12e0*/  LDC R16, c[0x0][0x374] ;  /* 0x0000dd00ff107b82 */ /* 0x000f220000000800 */
[----:B-1----:R-:W-:-:S07]  /*12f0*/  ISETP.NE.AND P1, PT, R4, 0x1, PT ;  /* 0x000000010400780c */ /* 0x002fce0003f25270 */
[----:B------:R-:W3:Y:S01]  /*1300*/  LDC.64 R6, c[0x0][0xb10] ;  /* 0x0002c400ff067b82 */ /* 0x000ee20000000a00 */
[----:B--2---:R-:W-:-:S07]  /*1310*/  ISETP.NE.AND P2, PT, R14, 0x1, PT ;  /* 0x000000010e00780c */ /* 0x004fce0003f45270 */
[----:B------:R-:W1:Y:S08]  /*1320*/  LDC R12, c[0x0][0xb20] ;  /* 0x0002c800ff0c7b82 */ /* 0x000e700000000800 */
[----:B------:R-:W2:Y:S01]  /*1330*/  LDC.64 R2, c[0x0][0xb28] ;  /* 0x0002ca00ff027b82 */ /* 0x000ea20000000a00 */
[----:B----4-:R-:W-:-:S04]  /*1340*/  IMAD.HI.U32 R15, R16, R5, RZ ;  /* 0x00000005100f7227 */ /* 0x010fc800078e00ff */
[----:B------:R-:W-:-:S04]  /*1350*/  IMAD.HI.U32 R5, R20, R5, RZ ;  /* 0x0000000514057227 */ /* 0x000fc800078e00ff */
[----:B---3--:R-:W-:-:S04]  /*1360*/  IMAD.HI.U32 R18, R13, R6, RZ ;  /* 0x000000060d127227 */ /* 0x008fc800078e00ff */
[C---:B------:R-:W-:Y:S01]  /*1370*/  IMAD.HI.U32 R22, R11.reuse, R6, RZ ;  /* 0x000000060b167227 */ /* 0x040fe200078e00ff */
[-C--:B------:R-:W-:Y:S02]  /*1380*/  @P2 SHF.R.U32.HI R13, RZ, R7.reuse, R18 ;  /* 0x00000007ff0d2219 */ /* 0x080fe40000011612 */
[-C--:B-1----:R-:W-:Y:S02]  /*1390*/  @P1 SHF.R.U32.HI R16, RZ, R12.reuse, R15 ;  /* 0x0000000cff101219 */ /* 0x082fe4000001160f */
[----:B------:R-:W-:Y:S02]  /*13a0*/  SHF.R.U32.HI R5, RZ, R12, R5 ;  /* 0x0000000cff057219 */ /* 0x000fe40000011605 */
[----:B------:R-:W-:Y:S02]  /*13b0*/  SHF.R.U32.HI R22, RZ, R7, R22 ;  /* 0x00000007ff167219 */ /* 0x000fe40000011616 */
[----:B------:R-:W-:Y:S01]  /*13c0*/  SEL R5, R20, R5, !P1 ;  /* 0x0000000514057207 */ /* 0x000fe20004800000 */
[----:B--2---:R-:W-:Y:S01]  /*13d0*/  IMAD.HI.U32 R18, R16, R2, RZ ;  /* 0x0000000210127227 */ /* 0x004fe200078e00ff */
[----:B------:R-:W-:-:S02]  /*13e0*/  SEL R21, R11, R22, !P2 ;  /* 0x000000160b157207 */ /* 0x000fc40005000000 */
[----:B------:R-:W-:Y:S01]  /*13f0*/  IADD3 R7, PT, PT, -R5, RZ, RZ ;  /* 0x000000ff05077210 */ /* 0x000fe20007ffe1ff */
[----:B------:R-:W-:Y:S01]  /*1400*/  IMAD.HI.U32 R6, R13, R2, RZ ;  /* 0x000000020d067227 */ /* 0x000fe200078e00ff */
[----:B------:R-:W-:-:S03]  /*1410*/  @P0 SHF.R.U32.HI R16, RZ, R3, R18 ;  /* 0x00000003ff100219 */ /* 0x000fc60000011612 */
[----:B------:R-:W-:Y:S01]  /*1420*/  IMAD R7, R4, R7, R20 ;  /* 0x0000000704077224 */ /* 0x000fe200078e0214 */
[----:B------:R-:W-:Y:S01]  /*1430*/  @P0 SHF.R.U32.HI R13, RZ, R3, R6 ;  /* 0x00000003ff0d0219 */ /* 0x000fe20000011606 */
[----:B------:R-:W-:-:S04]  /*1440*/  IMAD R16, R16, R9, RZ ;  /* 0x0000000910107224 */ /* 0x000fc800078e02ff */
[----:B------:R-:W-:Y:S01]  /*1450*/  IMAD R6, R13, R9, RZ ;  /* 0x000000090d067224 */ /* 0x000fe200078e02ff */
[----:B------:R-:W-:-:S04]  /*1460*/  ISETP.GE.AND P1, PT, R5, R16, PT ;  /* 0x000000100500720c */ /* 0x000fc80003f26270 */
[----:B------:R-:W-:Y:S01]  /*1470*/  ISETP.GE.OR P1, PT, R21, R6, P1 ;  /* 0x000000061500720c */ /* 0x000fe20000f26670 */
[----:B------:R-:W-:-:S05]  /*1480*/  IMAD.HI.U32 R6, R5, R2, RZ ;  /* 0x0000000205067227 */ /* 0x000fca00078e00ff */
[----:B------:R-:W-:-:S04]  /*1490*/  SHF.R.U32.HI R6, RZ, R3, R6 ;  /* 0x00000003ff067219 */ /* 0x000fc80000011606 */
[----:B------:R-:W-:-:S03]  /*14a0*/  SEL R6, R5, R6, !P0 ;  /* 0x0000000605067207 */ /* 0x000fc60004000000 */
[----:B------:R-:W-:Y:S01]  /*14b0*/  @!P1 IMAD.HI.U32 R12, R21, R2, RZ ;  /* 0x00000002150c9227 */ /* 0x000fe200078e00ff */
[----:B------:R-:W-:-:S04]  /*14c0*/  IADD3 R2, PT, PT, -R6, RZ, RZ ;  /* 0x000000ff06027210 */ /* 0x000fc80007ffe1ff */
[----:B------:R-:W-:Y:S01]  /*14d0*/  @!P1 SHF.R.U32.HI R12, RZ, R3, R12 ;  /* 0x00000003ff0c9219 */ /* 0x000fe2000001160c */
[----:B------:R-:W-:-:S03]  /*14e0*/  IMAD R2, R9, R2, R5 ;  /* 0x0000000209027224 */ /* 0x000fc600078e0205 */
[----:B------:R-:W-:-:S05]  /*14f0*/  @!P1 SEL R3, R21, R12, !P0 ;  /* 0x0000000c15039207 */ /* 0x000fca0004000000 */
[--C-:B------:R-:W-:Y:S02]  /*1500*/  @!P1 IMAD.IADD R6, R6, 0x1, -R3.reuse ;  /* 0x0000000106069824 */ /* 0x100fe400078e0a03 */
[----:B------:R-:W-:Y:S01]  /*1510*/  @!P1 IMAD R3, R2, R13, R3 ;  /* 0x0000000d02039224 */ /* 0x000fe200078e0203 */
[----:B------:R-:W-:Y:S01]  /*1520*/  IADD3 R2, PT, PT, -R21, RZ, RZ ;  /* 0x000000ff15027210 */ /* 0x000fe20007ffe1ff */
[----:B------:R-:W-:Y:S02]  /*1530*/  @!P1 IMAD R5, R6, R9, R21 ;  /* 0x0000000906059224 */ /* 0x000fe400078e0215 */
[----:B------:R-:W-:Y:S02]  /*1540*/  @!P1 IMAD.MOV.U32 R21, RZ, RZ, R3 ;  /* 0x000000ffff159224 */ /* 0x000fe400078e0003 */
[----:B------:R-:W-:Y:S02]  /*1550*/  IMAD R2, R14, R2, R11 ;  /* 0x000000020e027224 */ /* 0x000fe400078e020b */
[----:B------:R-:W-:-:S02]  /*1560*/  IMAD R20, R5, R4, R7 ;  /* 0x0000000405147224 */ /* 0x000fc400078e0207 */
[----:B------:R-:W-:Y:S02]  /*1570*/  IMAD R21, R21, R14, R2 ;  /* 0x0000000e15157224 */ /* 0x000fe400078e0202 */
.L_x_18:
[----:B------:R-:W-:Y:S05]  /*1580*/  BRA.U UP0, `(.L_x_19) ;  /* 0x0000000100407547 */ /* 0x000fea000b800000 */
[----:B------:R-:W1:Y:S08]  /*1590*/  LDC.64 R4, c[0x0][0xb10] ;  /* 0x0002c400ff047b82 */ /* 0x000e700000000a00 */
[----:B------:R-:W2:Y:S08]  /*15a0*/  LDC.64 R2, c[0x0][0xb18] ;  /* 0x0002c600ff027b82 */ /* 0x000eb00000000a00 */
[----:B------:R-:W3:Y:S08]  /*15b0*/  LDC R6, c[0x0][0xb20] ;  /* 0x0002c800ff067b82 */ /* 0x000ef00000000800 */
[----:B------:R-:W4:Y:S01]  /*15c0*/  LDC R12, c[0x0][0xb0c] ;  /* 0x0002c300ff0c7b82 */ /* 0x000f220000000800 */
[----:B-1----:R-:W-:-:S05]  /*15d0*/  IMAD.HI.U32 R4, R21, R4, RZ ;  /* 0x0000000415047227 */ /* 0x002fca00078e00ff */
[----:B------:R-:W-:Y:S01]  /*15e0*/  SHF.R.U32.HI R4, RZ, R5, R4 ;  /* 0x00000005ff047219 */ /* 0x000fe20000011604 */
[----:B--2---:R-:W-:Y:S01]  /*15f0*/  IMAD.HI.U32 R3, R20, R3, RZ ;  /* 0x0000000314037227 */ /* 0x004fe200078e00ff */
[----:B------:R-:W-:-:S04]  /*1600*/  ISETP.NE.AND P0, PT, R2, 0x1, PT ;  /* 0x000000010200780c */ /* 0x000fc80003f05270 */
[----:B---3--:R-:W-:-:S04]  /*1610*/  SHF.R.U32.HI R3, RZ, R6, R3 ;  /* 0x00000006ff037219 */ /* 0x008fc80000011603 */
[----:B------:R-:W-:Y:S02]  /*1620*/  SEL R3, R20, R3, !P0 ;  /* 0x0000000314037207 */ /* 0x000fe40004000000 */
[----:B----4-:R-:W-:-:S04]  /*1630*/  ISETP.NE.AND P1, PT, R12, 0x1, PT ;  /* 0x000000010c00780c */ /* 0x010fc80003f25270 */
[----:B------:R-:W-:-:S05]  /*1640*/  SEL R6, R21, R4, !P1 ;  /* 0x0000000415067207 */ /* 0x000fca0004800000 */
[----:B------:R-:W-:Y:S02]  /*1650*/  IMAD.IADD R4, R3, 0x1, -R6 ;  /* 0x0000000103047824 */ /* 0x000fe400078e0a06 */
[----:B------:R-:W-:Y:S02]  /*1660*/  IMAD.IADD R3, R6, 0x1, -R3 ;  /* 0x0000000106037824 */ /* 0x000fe400078e0a03 */
[----:B------:R-:W-:Y:S02]  /*1670*/  IMAD R21, R4, R12, R21 ;  /* 0x0000000c04157224 */ /* 0x000fe400078e0215 */
[----:B------:R-:W-:Y:S02]  /*1680*/  IMAD R20, R3, R2, R20 ;  /* 0x0000000203147224 */ /* 0x000fe400078e0214 */
.L_x_19:
[----:B------:R-:W-:Y:S05]  /*1690*/  BRA.U !UP2, `(.L_x_20) ;  /* 0x000000010a0c7547 */ /* 0x000fea000b800000 */
[----:B------:R-:W-:Y:S01]  /*16a0*/  UCGABAR_WAIT ;  /* 0x0000000000007dc7 */ /* 0x000fe20008000000 */
[----:B------:R-:W-:Y:S01]  /*16b0*/  CCTL.IVALL ;  /* 0x00000000ff00798f */ /* 0x000fe20002000000 */
[----:B------:R-:W-:Y:S05]  /*16c0*/  BRA `(.L_x_21) ;  /* 0x0000000000047947 */ /* 0x000fea0003800000 */
.L_x_20:
[----:B------:R-:W-:Y:S06]  /*16d0*/  BAR.SYNC.DEFER_BLOCKING 0x0 ;  /* 0x0000000000007b1d */ /* 0x000fec0000010000 */
.L_x_21:
[----:B------:R-:W-:Y:S05]  /*16e0*/  BRA.U UP3, `(.L_x_22) ;  /* 0x00000011037c7547 */ /* 0x000fea000b800000 */
[----:B------:R-:W1:Y:S01]  /*16f0*/  LDCU UR13, c[0x0][0x38c] ;  /* 0x00007180ff0d77ac */ /* 0x000e620008000800 */
[----:B------:R-:W2:Y:S01]  /*1700*/  LDC R9, c[0x0][0x370] ;  /* 0x0000dc00ff097b82 */ /* 0x000ea20000000800 */
[----:B------:R-:W-:Y:S01]  /*1710*/  IMAD.SHL.U32 R16, R11, 0x40, RZ ;  /* 0x000000400b107824 */ /* 0x000fe200078e00ff */
[----:B------:R-:W-:Y:S01]  /*1720*/  PLOP3.LUT P1, PT, PT, PT, UP5, 0x80, 0x8 ;  /* 0x000000000008781c */ /* 0x000fe20003f2f058 */
[----:B------:R-:W-:Y:S01]  /*1730*/  HFMA2 R12, -RZ, RZ, 0, 0 ;  /* 0x00000000ff0c7431 */ /* 0x000fe200000001ff */
[----:B------:R-:W-:Y:S01]  /*1740*/  UISETP.NE.AND UP1, UPT, UR10, URZ, UPT ;  /* 0x000000ff0a00728c */ /* 0x000fe2000bf25270 */
[----:B------:R-:W-:Y:S01]  /*1750*/  ISETP.NE.AND P4, PT, R10, RZ, P5 ;  /* 0x000000ff0a00720c */ /* 0x000fe20002f85270 */
[----:B------:R-:W-:Y:S01]  /*1760*/  IMAD.MOV.U32 R15, RZ, RZ, 0x1 ;  /* 0x00000001ff0f7424 */ /* 0x000fe200078e00ff */
[----:B------:R-:W-:Y:S01]  /*1770*/  PLOP3.LUT P1, PT, P1, PT, PT, 0x8, 0x80 ;  /* 0x000000000080781c */ /* 0x000fe20000f2e170 */
[----:B------:R-:W3:Y:S01]  /*1780*/  LDC R0, c[0x0][0x374] ;  /* 0x0000dd00ff007b82 */ /* 0x000ee20000000800 */
[----:B------:R-:W-:Y:S01]  /*1790*/  IMAD.MOV.U32 R14, RZ, RZ, RZ ;  /* 0x000000ffff0e7224 */ /* 0x000fe200078e00ff */
[----:B------:R-:W-:Y:S01]  /*17a0*/  MOV R8, 0x1 ;  /* 0x0000000100087802 */ /* 0x000fe20000000f00 */
[----:B------:R-:W-:Y:S01]  /*17b0*/  IMAD.MOV.U32 R10, RZ, RZ, RZ ;  /* 0x000000ffff0a7224 */ /* 0x000fe200078e00ff */
[----:B------:R-:W-:Y:S01]  /*17c0*/  LOP3.LUT R16, R16, 0x40, RZ, 0xc0, !PT ;  /* 0x0000004010107812 */ /* 0x000fe200078ec0ff */
[----:B------:R-:W4:Y:S01]  /*17d0*/  LDCU.64 UR22, c[0x0][0x348] ;  /* 0x00006900ff1677ac */ /* 0x000f220008000a00 */
[----:B-1----:R-:W-:-:S02]  /*17e0*/  UIADD3 UR8, UPT, UPT, UR13, 0x3f, URZ ;  /* 0x0000003f0d087890 */ /* 0x002fc4000fffe0ff */
[----:B------:R-:W-:Y:S02]  /*17f0*/  USEL UR25, UR6, 0x2, UP1 ;  /* 0x0000000206197887 */ /* 0x000fe40008800000 */
[----:B------:R-:W-:Y:S01]  /*1800*/  USHF.R.S32.HI UR15, URZ, 0x1f, UR8 ;  /* 0x0000001fff0f7899 */ /* 0x000fe20008011408 */
[----:B------:R-:W-:-:S03]  /*1810*/  UMOV UR26, URZ ;  /* 0x000000ff001a7c82 */ /* 0x000fc60008000000 */
[----:B------:R-:W-:Y:S02]  /*1820*/  ULEA.HI UR15, UR15, UR8, URZ, 0x6 ;  /* 0x000000080f0f7291 */ /* 0x000fe4000f8f30ff */
[----:B------:R-:W-:Y:S02]  /*1830*/  UIADD3 UR8, UPT, UPT, UR13, -0x1, URZ ;  /* 0xffffffff0d087890 */ /* 0x000fe4000fffe0ff */
[----:B------:R-:W-:Y:S02]  /*1840*/  USHF.R.S32.HI UR15, URZ, 0x6, UR15 ;  /* 0x00000006ff0f7899 */ /* 0x000fe4000801140f */
[----:B------:R-:W-:Y:S02]  /*1850*/  UISETP.GE.U32.AND UP2, UPT, UR8, -0x7f, UPT ;  /* 0xffffff810800788c */ /* 0x000fe4000bf46070 */
[----:B------:R-:W-:Y:S02]  /*1860*/  UISETP.LT.U32.AND UP0, UPT, UR15, 0x2, UPT ;  /* 0x000000020f00788c */ /* 0x000fe4000bf01070 */
[----:B------:R-:W-:-:S02]  /*1870*/  UIADD3 UR13, UPT, UPT, UR13, 0x7e, URZ ;  /* 0x0000007e0d0d7890 */ /* 0x000fc4000fffe0ff */
[----:B------:R-:W-:-:S04]  /*1880*/  USEL UR14, UR15, 0x2, UP0 ;  /* 0x000000020f0e7887 */ /* 0x000fc80008000000 */
[----:B------:R-:W-:Y:S02]  /*1890*/  UIADD3 UR24, UPT, UPT, UR14, -0x1, URZ ;  /* 0xffffffff0e187890 */ /* 0x000fe4000fffe0ff */
[----:B------:R-:W-:Y:S02]  /*18a0*/  @UP2 UIADD3 UR24, UPT, UPT, UR14, URZ, URZ ;  /* 0x000000ff0e182290 */ /* 0x000fe4000fffe0ff */
[----:B------:R-:W-:Y:S02]  /*18b0*/  UIADD3 UR27, UPT, UPT, UR15, -UR14, URZ ;  /* 0x8000000e0f1b7290 */ /* 0x000fe4000fffe0ff */
[----:B------:R-:W-:Y:S02]  /*18c0*/  UIADD3 UR21, UPT, UPT, UR24, 0x1, URZ ;  /* 0x0000000118157890 */ /* 0x000fe4000fffe0ff */
[----:B--2-4-:R-:W-:-:S12]  /*18d0*/  UIADD3 UR24, UPT, UPT, -UR24, URZ, URZ ;  /* 0x000000ff18187290 */ /* 0x014fd8000fffe1ff */
.L_x_42:
[----:B------:R-:W-:Y:S01]  /*18e0*/  UISETP.NE.AND UP0, UPT, UR37, URZ, UPT ;  /* 0x000000ff2500728c */ /* 0x000fe2000bf05270 */
[----:B------:R-:W1:Y:S08]  /*18f0*/  S2UR UR37, SR_CgaCtaId ;  /* 0x00000000002579c3 */ /* 0x000e700000008800 */
[----:B------:R-:W-:Y:S05]  /*1900*/  BRA.U UP0, `(.L_x_23) ;  /* 0x0000000100347547 */ /* 0x000fea000b800000 */
[----:B------:R-:W2:Y:S01]  /*1910*/  S2R R2, SR_CgaCtaId ;  /* 0x0000000000027919 */ /* 0x000ea20000008800 */
[----:B------:R-:W-:-:S04]  /*1920*/  MOV R3, 0x400 ;  /* 0x0000040000037802 */ /* 0x000fc80000000f00 */
[----:B--2---:R-:W-:Y:S02]  /*1930*/  LEA R3, R2, R3, 0x18 ;  /* 0x0000000302037211 */ /* 0x004fe400078ec0ff */
[----:B------:R-:W-:-:S03]  /*1940*/  SHF.L.U32 R2, R8, 0x1f, RZ ;  /* 0x0000001f08027819 */ /* 0x000fc600000006ff */
[----:B------:R-:W-:-:S04]  /*1950*/  IMAD R3, R10, 0x8, R3 ;  /* 0x000000080a037824 */ /* 0x000fc800078e0203 */
[----:B------:R-:W2:Y:S02]  /*1960*/  SYNCS.PHASECHK.TRANS64.TRYWAIT P0, [R3+URZ+0xe0], R2 ;  /* 0x0000e002030075a7 */ /* 0x000ea400080011ff */
[----:B--2---:R-:W-:Y:S05]  /*1970*/  @!P0 BRA `(.L_x_24) ;  /* 0x0000006c00cc8947 */ /* 0x004fea0003800000 */
.L_x_147:
[----:B------:R-:W-:Y:S01]  /*1980*/  VIADD R10, R10, 0x1 ;  /* 0x000000010a0a7836 */ /* 0x000fe20000000000 */
[----:B------:R2:W-:Y:S04]  /*1990*/  SYNCS.ARRIVE.TRANS64.A1T0 RZ, [R3+URZ+0xd0], RZ ;  /* 0x0000d0ff03ff79a7 */ /* 0x0005e800081000ff */
[----:B------:R-:W-:-:S04]  /*19a0*/  ISETP.NE.AND P0, PT, R10, 0x2, PT ;  /* 0x000000020a00780c */ /* 0x000fc80003f05270 */
[----:B------:R-:W-:Y:S02]  /*19b0*/  SEL R10, R10, RZ, P0 ;  /* 0x000000ff0a0a7207 */ /* 0x000fe40000000000 */
[----:B--2---:R-:W-:-:S04]  /*19c0*/  SEL R3, RZ, 0x1, P0 ;  /* 0x00000001ff037807 */ /* 0x004fc80000000000 */
[----:B------:R-:W-:-:S07]  /*19d0*/  LOP3.LUT R8, R8, R3, RZ, 0x3c, !PT ;  /* 0x0000000308087212 */ /* 0x000fce00078e3cff */
.L_x_23:
[----:B------:R-:W-:Y:S01]  /*19e0*/  UMOV UR6, 0x400 ;  /* 0x0000040000067882 */ /* 0x000fe20000000000 */
[----:B------:R-:W-:Y:S01]  /*19f0*/  LEA.HI R3, R21, R21, RZ, 0x1 ;  /* 0x0000001515037211 */ /* 0x000fe200078f08ff */
[----:B-1----:R-:W-:Y:S01]  /*1a00*/  ULEA UR6, UR37, UR6, 0x18 ;  /* 0x0000000625067291 */ /* 0x002fe2000f8ec0ff */
[----:B------:R-:W-:Y:S01]  /*1a10*/  SHF.L.U32 R2, R15, 0x1f, RZ ;  /* 0x0000001f0f027819 */ /* 0x000fe200000006ff */
[----:B------:R-:W-:Y:S01]  /*1a20*/  UISETP.GE.U32.AND UP0, UPT, UR13, 0x7f, UPT ;  /* 0x0000007f0d00788c */ /* 0x000fe2000bf06070 */
[C---:B------:R-:W-:Y:S01]  /*1a30*/  R2UR UR9, R16.reuse ;  /* 0x00000000100972ca */ /* 0x040fe200000e0000 */
[----:B------:R-:W-:Y:S01]  /*1a40*/  ULEA UR8, UR26, UR6, 0x3 ;  /* 0x000000061a087291 */ /* 0x000fe2000f8e18ff */
[----:B------:R-:W-:Y:S01]  /*1a50*/  IMAD.SHL.U32 R3, R3, 0x40, RZ ;  /* 0x0000004003037824 */ /* 0x000fe200078e00ff */
[----:B------:R-:W-:Y:S01]  /*1a60*/  R2UR UR10, R16 ;  /* 0x00000000100a72ca */ /* 0x000fe200000e0000 */
[----:B------:R-:W-:-:S03]  /*1a70*/  UMOV UR28, URZ ;  /* 0x000000ff001c7c82 */ /* 0x000fc60008000000 */
[----:B------:R-:W-:-:S03]  /*1a80*/  R2UR UR34, R3 ;  /* 0x00000000032272ca */ /* 0x000fc600000e0000 */
[----:B------:R1:W2:Y:S01]  /*1a90*/  SYNCS.PHASECHK.TRANS64.TRYWAIT P0, [UR8+0x10], R2 ;  /* 0x00001002ff0075a7 */ /* 0x0002a20008001108 */
[----:B------:R-:W-:-:S09]  /*1aa0*/  R2UR UR8, R20 ;  /* 0x00000000140872ca */ /* 0x000fd200000e0000 */
[----:B------:R-:W-:-:S04]  /*1ab0*/  ULOP3.LUT UR34, UR9, 0xffffff80, UR34, 0xf8, !UPT ;  /* 0xffffff8009227892 */ /* 0x000fc8000f8ef822 */
[----:B------:R-:W-:Y:S01]  /*1ac0*/  ULEA UR10, UR8, UR10, 0x7 ;  /* 0x0000000a080a7291 */ /* 0x000fe2000f8e38ff */
[----:B------:R-:W-:Y:S11]  /*1ad0*/  BRA.U !UP0, `(.L_x_25) ;  /* 0x0000000108cc7547 */ /* 0x000ff6000b800000 */
[----:B------:R-:W-:Y:S01]  /*1ae0*/  UMOV UR16, UR24 ;  /* 0x0000001800107c82 */ /* 0x000fe20008000000 */
[----:B------:R-:W-:Y:S01]  /*1af0*/  UMOV UR20, UR26 ;  /* 0x0000001a00147c82 */ /* 0x000fe20008000000 */
[----:B------:R-:W-:Y:S01]  /*1b00*/  UMOV UR35, URZ ;  /* 0x000000ff00237c82 */ /* 0x000fe20008000000 */
[----:B------:R-:W-:-:S05]  /*1b10*/  UMOV UR11, UR5 ;  /* 0x00000005000b7c82 */ /* 0x000fca0008000000 */
.L_x_31:
[----:B------:R-:W-:Y:S01]  /*1b20*/  ULEA UR33, UR20, UR6, 0x3 ;  /* 0x0000000614217291 */ /* 0x000fe2000f8e18ff */
[----:B------:R-:W-:Y:S01]  /*1b30*/  @P5 MOV R3, 0x8000 ;  /* 0x0000800000035802 */ /* 0x000fe20000000f00 */
[----:B-12-4-:R-:W-:Y:S10]  /*1b40*/  @P0 BRA `(.L_x_26) ;  /* 0x00000000000c0947 */ /* 0x016ff40003800000 */
[----:B------:R-:W-:-:S04]  /*1b50*/  SHF.L.U32 R5, R15, 0x1f, RZ ;  /* 0x0000001f0f057819 */ /* 0x000fc800000006ff */
[----:B------:R-:W2:Y:S02]  /*1b60*/  SYNCS.PHASECHK.TRANS64.TRYWAIT P0, [UR33+0x10], R5 ;  /* 0x00001005ff0075a7 */ /* 0x000ea40008001121 */
[----:B--2---:R-:W-:Y:S05]  /*1b70*/  @!P0 BRA `(.L_x_27) ;  /* 0x0000006c00608947 */ /* 0x004fea0003800000 */
.L_x_26:
[----:B------:R2:W-:Y:S01]  /*1b80*/  @P5 SYNCS.ARRIVE.TRANS64 RZ, [UR33], R3 ;  /* 0x00000003ffff59a7 */ /* 0x0005e20008000021 */
[----:B------:R-:W-:Y:S02]  /*1b90*/  ULOP3.LUT UR8, UR25, 0x2, URZ, 0xfc, !UPT ;  /* 0x0000000219087892 */ /* 0x000fe4000f8efcff */
[----:B------:R-:W-:Y:S02]  /*1ba0*/  UIADD3 UR16, UPT, UPT, UR16, 0x1, URZ ;  /* 0x0000000110107890 */ /* 0x000fe4000fffe0ff */
[----:B------:R-:W-:Y:S02]  /*1bb0*/  UISETP.NE.AND UP0, UPT, UR8, 0x2, UPT ;  /* 0x000000020800788c */ /* 0x000fe4000bf05270 */
[----:B------:R-:W-:-:S07]  /*1bc0*/  UISETP.NE.AND UP2, UPT, UR16, 0x1, UPT ;  /* 0x000000011000788c */ /* 0x000fce000bf45270 */
[----:B------:R-:W-:Y:S05]  /*1bd0*/  BRA.U UP0, `(.L_x_28) ;  /* 0x0000000100047547 */ /* 0x000fea000b800000 */
[----:B------:R-:W-:Y:S05]  /*1be0*/  BPT.TRAP 0x1 ;  /* 0x000000040000795c */ /* 0x000fea0000300000 */
.L_x_28:
[----:B------:R-:W-:Y:S04]  /*1bf0*/  BSSY.RECONVERGENT B0, `(.L_x_29) ;  /* 0x0000003000007945 */ /* 0x000fe80003800200 */
[----:B------:R-:W-:Y:S05]  /*1c00*/  @!P4 BRA `(.L_x_30) ;  /* 0x000000000004c947 */ /* 0x000fea0003800000 */
[----:B------:R-:W-:Y:S05]  /*1c10*/  BPT.TRAP 0x1 ;  /* 0x000000040000795c */ /* 0x000fea0000300000 */
.L_x_30:
[----:B------:R-:W-:Y:S05]  /*1c20*/  BSYNC.RECONVERGENT B0 ;  /* 0x0000000000007941 */ /* 0x000fea0003800200 */
.L_x_29:
[----:B------:R-:W-:Y:S02]  /*1c30*/  UIADD3 UR26, UPT, UPT, UR20, 0x1, URZ ;  /* 0x00000001141a7890 */ /* 0x000fe4000fffe0ff */
[----:B------:R-:W-:Y:S02]  /*1c40*/  ULEA UR32, UR20, UR6, 0xd ;  /* 0x0000000614207291 */ /* 0x000fe4000f8e68ff */
[----:B------:R-:W-:Y:S02]  /*1c50*/  UISETP.NE.AND UP0, UPT, UR26, 0x2, UPT ;  /* 0x000000021a00788c */ /* 0x000fe4000bf05270 */
[----:B------:R-:W-:Y:S02]  /*1c60*/  UIADD3 UR38, UP1, UPT, UR22, 0x80, URZ ;  /* 0x0000008016267890 */ /* 0x000fe4000ff3e0ff */
[----:B------:R-:W-:Y:S02]  /*1c70*/  USEL UR9, URZ, 0x1, UP0 ;  /* 0x00000001ff097887 */ /* 0x000fe40008000000 */
[----:B------:R-:W-:-:S02]  /*1c80*/  USEL UR26, UR26, URZ, UP0 ;  /* 0x000000ff1a1a7287 */ /* 0x000fc40008000000 */
[----:B------:R-:W-:Y:S02]  /*1c90*/  UIADD3 UR30, UP0, UPT, UR22, 0x180, URZ ;  /* 0x00000180161e7890 */ /* 0x000fe4000ff1e0ff */
[----:B------:R-:W-:Y:S01]  /*1ca0*/  ULEA UR8, UR26, UR6, 0x3 ;  /* 0x000000061a087291 */ /* 0x000fe2000f8e18ff */
[----:B------:R-:W-:Y:S01]  /*1cb0*/  LOP3.LUT R15, R15, UR9, RZ, 0x3c, !PT ;  /* 0x000000090f0f7c12 */ /* 0x000fe2000f8e3cff */
[----:B------:R-:W-:Y:S02]  /*1cc0*/  ULOP3.LUT UR33, UR33, 0xfefffff8, URZ, 0xc0, !UPT ;  /* 0xfefffff821217892 */ /* 0x000fe4000f8ec0ff */
[----:B------:R-:W-:Y:S01]  /*1cd0*/  UIADD3.X UR39, UPT, UPT, URZ, UR23, URZ, UP1, !UPT ;  /* 0x00000017ff277290 */ /* 0x000fe20008ffe4ff */
[----:B-1----:R-:W-:Y:S01]  /*1ce0*/  SHF.L.U32 R2, R15, 0x1f, RZ ;  /* 0x0000001f0f027819 */ /* 0x002fe200000006ff */
[----:B------:R-:W-:Y:S02]  /*1cf0*/  UIADD3 UR32, UPT, UPT, UR32, 0x4300, URZ ;  /* 0x0000430020207890 */ /* 0x000fe4000fffe0ff */
[----:B------:R-:W-:Y:S01]  /*1d00*/  UIADD3.X UR31, UPT, UPT, URZ, UR23, URZ, UP0, !UPT ;  /* 0x00000017ff1f7290 */ /* 0x000fe200087fe4ff */
[----:B------:R4:W1:Y:S01]  /*1d10*/  SYNCS.PHASECHK.TRANS64.TRYWAIT P0, [UR8+0x10], R2 ;  /* 0x00001002ff0075a7 */ /* 0x0008620008001108 */
[----:B------:R-:W-:-:S02]  /*1d20*/  ULEA UR8, UR20, UR7, 0xc ;  /* 0x0000000714087291 */ /* 0x000fc4000f8e60ff */
[----:B------:R-:W-:Y:S02]  /*1d30*/  UPRMT UR17, URZ, 0x5410, UR4 ;  /* 0x00005410ff117896 */ /* 0x000fe40008000004 */
[----:B------:R-:W-:Y:S01]  /*1d40*/  ULEA UR8, UR8, UR6, 0x1 ;  /* 0x0000000608087291 */ /* 0x000fe2000f8e08ff */
[----:B------:R-:W-:Y:S01]  /*1d50*/  UMOV UR18, 0x0 ;  /* 0x0000000000127882 */ /* 0x000fe20000000000 */
[----:B------:R-:W-:Y:S02]  /*1d60*/  UMOV UR19, 0x10000000 ;  /* 0x1000000000137882 */ /* 0x000fe40000000000 */
[----:B------:R-:W-:Y:S01]  /*1d70*/  UIADD3 UR8, UPT, UPT, UR8, 0x8300, URZ ;  /* 0x0000830008087890 */ /* 0x000fe2000fffe0ff */
[----:B------:R2:W-:Y:S01]  /*1d80*/  UTMALDG.3D.2CTA [UR32], [UR38], desc[UR18] ;  /* 0x00001220260075b4 */ /* 0x0005e20008211000 */
[----:B------:R-:W-:Y:S01]  /*1d90*/  UMOV UR12, UR36 ;  /* 0x00000024000c7c82 */ /* 0x000fe20008000000 */
[----:B------:R-:W-:Y:S01]  /*1da0*/  UMOV UR9, UR33 ;  /* 0x0000002100097c82 */ /* 0x000fe20008000000 */
[----:B------:R-:W-:Y:S01]  /*1db0*/  UMOV UR28, UR21 ;  /* 0x00000015001c7c82 */ /* 0x000fe20008000000 */
[----:B------:R-:W-:-:S04]  /*1dc0*/  UMOV UR20, UR26 ;  /* 0x0000001a00147c82 */ /* 0x000fc80008000000 */
[----:B------:R3:W-:Y:S01]  /*1dd0*/  UTMALDG.3D.MULTICAST.2CTA [UR8], [UR30], UR17, desc[UR18] ;  /* 0x000012081e0073b4 */ /* 0x0007e20008211811 */
[----:B--2---:R-:W-:Y:S02]  /*1de0*/  UIADD3 UR35, UPT, UPT, UR35, 0x40, URZ ;  /* 0x0000004023237890 */ /* 0x004fe4000fffe0ff */
[----:B---3--:R-:W-:Y:S01]  /*1df0*/  UIADD3 UR11, UPT, UPT, UR11, 0x40, URZ ;  /* 0x000000400b0b7890 */ /* 0x008fe2000fffe0ff */
[----:B------:R-:W-:Y:S11]  /*1e00*/  BRA.U UP2, `(.L_x_31) ;  /* 0xfffffffd02447547 */ /* 0x000ff6000b83ffff */
.L_x_25:
[----:B------:R-:W-:Y:S01]  /*1e10*/  ULEA UR8, UR26, UR6, 0x3 ;  /* 0x000000061a087291 */ /* 0x000fe2000f8e18ff */
[----:B-1--4-:R-:W-:Y:S01]  /*1e20*/  SHF.L.U32 R2, R15, 0x1f, RZ ;  /* 0x0000001f0f027819 */ /* 0x012fe200000006ff */
[----:B------:R-:W-:Y:S01]  /*1e30*/  @!P1 SYNCS.ARRIVE.TRANS64.A1T0 RZ, [UR6+0x68], RZ ;  /* 0x000068ffffff99a7 */ /* 0x000fe20008100006 */
[----:B------:R-:W-:-:S06]  /*1e40*/  UISETP.GT.AND UP0, UPT, UR15, UR14, UPT ;  /* 0x0000000e0f00728c */ /* 0x000fcc000bf04270 */
[----:B--2---:R1:W2:Y:S03]  /*1e50*/  SYNCS.PHASECHK.TRANS64.TRYWAIT P0, [UR8+0x10], R2 ;  /* 0x00001002ff0075a7 */ /* 0x0042a60008001108 */
[----:B------:R-:W-:Y:S05]  /*1e60*/  BRA.U !UP0, `(.L_x_32) ;  /* 0x0000000108c87547 */ /* 0x000fea000b800000 */
[----:B------:R-:W-:Y:S01]  /*1e70*/  UIADD3 UR30, UPT, UPT, UR27, UR28, URZ ;  /* 0x0000001c1b1e7290 */ /* 0x000fe2000fffe0ff */
[----:B------:R-:W-:-:S11]  /*1e80*/  UMOV UR31, UR26 ;  /* 0x0000001a001f7c82 */ /* 0x000fd60008000000 */
.L_x_38:
[----:B------:R-:W-:Y:S01]  /*1e90*/  ULEA UR17, UR31, UR6, 0x3 ;  /* 0x000000061f117291 */ /* 0x000fe2000f8e18ff */
[----:B--2---:R-:W-:Y:S01]  /*1ea0*/  @P5 MOV R3, 0x8000 ;  /* 0x0000800000035802 */ /* 0x004fe20000000f00 */
[----:B-12---:R-:W-:Y:S10]  /*1eb0*/  @P0 BRA `(.L_x_33) ;  /* 0x00000000000c0947 */ /* 0x006ff40003800000 */
[----:B------:R-:W-:-:S04]  /*1ec0*/  SHF.L.U32 R5, R15, 0x1f, RZ ;  /* 0x0000001f0f057819 */ /* 0x000fc800000006ff */
[----:B------:R-:W2:Y:S02]  /*1ed0*/  SYNCS.PHASECHK.TRANS64.TRYWAIT P0, [UR17+0x10], R5 ;  /* 0x00001005ff0075a7 */ /* 0x000ea40008001111 */
[----:B--2---:R-:W-:Y:S05]  /*1ee0*/  @!P0 BRA `(.L_x_34) ;  /* 0x00000068009c8947 */ /* 0x004fea0003800000 */
.L_x_33:
[----:B------:R2:W-:Y:S01]  /*1ef0*/  @P5 SYNCS.ARRIVE.TRANS64 RZ, [UR17], R3 ;  /* 0x00000003ffff59a7 */ /* 0x0005e20008000011 */
[----:B------:R-:W-:-:S04]  /*1f00*/  ULOP3.LUT UR8, UR25, 0x2, URZ, 0xfc, !UPT ;  /* 0x0000000219087892 */ /* 0x000fc8000f8efcff */
[----:B------:R-:W-:-:S09]  /*1f10*/  UISETP.NE.AND UP0, UPT, UR8, 0x2, UPT ;  /* 0x000000020800788c */ /* 0x000fd2000bf05270 */
[----:B------:R-:W-:Y:S05]  /*1f20*/  BRA.U UP0, `(.L_x_35) ;  /* 0x0000000100047547 */ /* 0x000fea000b800000 */
[----:B------:R-:W-:Y:S05]  /*1f30*/  BPT.TRAP 0x1 ;  /* 0x000000040000795c */ /* 0x000fea0000300000 */
.L_x_35:
[----:B------:R-:W-:Y:S04]  /*1f40*/  BSSY.RECONVERGENT B0, `(.L_x_36) ;  /* 0x0000003000007945 */ /* 0x000fe80003800200 */
[----:B------:R-:W-:Y:S05]  /*1f50*/  @!P4 BRA `(.L_x_37) ;  /* 0x000000000004c947 */ /* 0x000fea0003800000 */
[----:B------:R-:W-:Y:S05]  /*1f60*/  BPT.TRAP 0x1 ;  /* 0x000000040000795c */ /* 0x000fea0000300000 */
.L_x_37:
[----:B------:R-:W-:Y:S05]  /*1f70*/  BSYNC.RECONVERGENT B0 ;  /* 0x0000000000007941 */ /* 0x000fea0003800200 */
.L_x_36:
        /* <DEDUP_REMOVED lines=9> */
[----:B------:R-:W-:Y:S02]  /*2010*/  USHF.L.U32 UR19, UR28, 0x6, URZ ;  /* 0x000000061c137899 */ /* 0x000fe400080006ff */
[----:B------:R-:W-:Y:S01]  /*2020*/  ULOP3.LUT UR17, UR17, 0xfefffff8, URZ, 0xc0, !UPT ;  /* 0xfefffff811117892 */ /* 0x000fe2000f8ec0ff */
[----:B-1----:R-:W-:Y:S01]  /*2030*/  SHF.L.U32 R2, R15, 0x1f, RZ ;  /* 0x0000001f0f027819 */ /* 0x002fe200000006ff */
[----:B------:R-:W-:Y:S02]  /*2040*/  UIADD3.X UR41, UPT, UPT, URZ, UR23, URZ, UP1, !UPT ;  /* 0x00000017ff297290 */ /* 0x000fe40008ffe4ff */
[----:B------:R-:W-:Y:S01]  /*2050*/  UIADD3 UR16, UPT, UPT, UR16, 0x4300, URZ ;  /* 0x0000430010107890 */ /* 0x000fe2000fffe0ff */
[----:B------:R4:W1:Y:S01]  /*2060*/  SYNCS.PHASECHK.TRANS64.TRYWAIT P0, [UR8+0x10], R2 ;  /* 0x00001002ff0075a7 */ /* 0x0008620008001108 */
[----:B------:R-:W-:-:S02]  /*2070*/  ULEA UR8, UR31, UR7, 0xc ;  /* 0x000000071f087291 */ /* 0x000fc4000f8e60ff */
[----:B------:R-:W-:Y:S02]  /*2080*/  UIADD3 UR11, UPT, UPT, UR5, UR19, URZ ;  /* 0x00000013050b7290 */ /* 0x000fe4000fffe0ff */
[----:B------:R-:W-:Y:S02]  /*2090*/  ULEA UR8, UR8, UR6, 0x1 ;  /* 0x0000000608087291 */ /* 0x000fe4000f8e08ff */
[----:B------:R-:W-:Y:S02]  /*20a0*/  UPRMT UR29, URZ, 0x5410, UR4 ;  /* 0x00005410ff1d7896 */ /* 0x000fe40008000004 */
[----:B------:R-:W-:Y:S02]  /*20b0*/  UIADD3 UR8, UPT, UPT, UR8, 0x8300, URZ ;  /* 0x0000830008087890 */ /* 0x000fe4000fffe0ff */
[----:B------:R-:W-:Y:S01]  /*20c0*/  UIADD3.X UR39, UPT, UPT, URZ, UR23, URZ, UP0, !UPT ;  /* 0x00000017ff277290 */ /* 0x000fe200087fe4ff */
[----:B------:R-:W-:Y:S01]  /*20d0*/  UMOV UR32, 0x0 ;  /* 0x0000000000207882 */ /* 0x000fe20000000000 */
[----:B------:R-:W-:Y:S01]  /*20e0*/  UMOV UR33, 0x10000000 ;  /* 0x1000000000217882 */ /* 0x000fe20000000000 */
[----:B------:R-:W-:Y:S01]  /*20f0*/  UMOV UR18, UR34 ;  /* 0x0000002200127c82 */ /* 0x000fe20008000000 */
[----:B------:R-:W-:Y:S01]  /*2100*/  UMOV UR20, UR36 ;  /* 0x0000002400147c82 */ /* 0x000fe20008000000 */
[----:B------:R-:W-:Y:S01]  /*2110*/  UMOV UR12, UR36 ;  /* 0x00000024000c7c82 */ /* 0x000fe20008000000 */
[----:B------:R-:W-:Y:S01]  /*2120*/  UMOV UR9, UR17 ;  /* 0x0000001100097c82 */ /* 0x000fe20008000000 */
[----:B------:R4:W-:Y:S01]  /*2130*/  UTMALDG.3D.2CTA [UR16], [UR40], desc[UR32] ;  /* 0x00002010280075b4 */ /* 0x0009e20008211000 */
[----:B------:R-:W-:Y:S01]  /*2140*/  UIADD3 UR28, UPT, UPT, UR28, 0x1, URZ ;  /* 0x000000011c1c7890 */ /* 0x000fe2000fffe0ff */
[----:B------:R-:W-:-:S03]  /*2150*/  UMOV UR31, UR26 ;  /* 0x0000001a001f7c82 */ /* 0x000fc60008000000 */
[----:B------:R-:W-:Y:S01]  /*2160*/  UISETP.NE.AND UP0, UPT, UR28, UR30, UPT ;  /* 0x0000001e1c00728c */ /* 0x000fe2000bf05270 */
[----:B------:R4:W-:Y:S08]  /*2170*/  UTMALDG.3D.MULTICAST.2CTA [UR8], [UR38], UR29, desc[UR32] ;  /* 0x00002008260073b4 */ /* 0x0009f0000821181d */
[----:B----4-:R-:W-:Y:S05]  /*2180*/  BRA.U UP0, `(.L_x_38) ;  /* 0xfffffffd00407547 */ /* 0x010fea000b83ffff */
.L_x_32:
[----:B-1----:R-:W-:Y:S01]  /*2190*/  LEA R2, R14, UR6, 0x3 ;  /* 0x000000060e027c11 */ /* 0x002fe2000f8e18ff */
[----:B------:R-:W-:Y:S01]  /*21a0*/  NOP ;  /* 0x0000000000007918 */ /* 0x000fe20000000000 */
[----:B--2---:R-:W-:Y:S02]  /*21b0*/  SHF.L.U32 R3, R12, 0x1f, RZ ;  /* 0x0000001f0c037819 */ /* 0x004fe400000006ff */
[----:B------:R-:W-:Y:S02]  /*21c0*/  LEA R4, R14, UR6, 0x4 ;  /* 0x000000060e047c11 */ /* 0x000fe4000f8e20ff */
[----:B------:R-:W1:Y:S02]  /*21d0*/  SYNCS.PHASECHK.TRANS64.TRYWAIT P0, [R2+URZ+0x70], R3 ;  /* 0x00007003020075a7 */ /* 0x000e6400080011ff */
[----:B-1----:R-:W-:Y:S05]  /*21e0*/  @!P0 BRA `(.L_x_39) ;  /* 0x0000006400f48947 */ /* 0x002fea0003800000 */
.L_x_150:
[----:B------:R-:W2:Y:S01]  /*21f0*/  LDS.128 R4, [R4+0x100] ;  /* 0x0001000004047984 */ /* 0x000ea20000000c00 */
[----:B------:R-:W-:Y:S01]  /*2200*/  ISETP.GE.AND P0, PT, R26, 0x1, PT ;  /* 0x000000011a00780c */ /* 0x000fe20003f06270 */
[----:B-1----:R-:W-:Y:S01]  /*2210*/  VIADD R2, R2, 0x80 ;  /* 0x0000008002027836 */ /* 0x002fe20000000000 */
[----:B------:R-:W-:Y:S01]  /*2220*/  @!PT LDS RZ, [RZ] ;  /* 0x00000000fffff984 */ /* 0x000fe20000000800 */
[----:B------:R-:W-:Y:S01]  /*2230*/  @!PT LDS RZ, [RZ] ;  /* 0x00000000fffff984 */ /* 0x000fe20000000800 */
[----:B------:R-:W-:Y:S01]  /*2240*/  @!PT LDS RZ, [RZ] ;  /* 0x00000000fffff984 */ /* 0x000fe20000000800 */
[----:B------:R-:W-:Y:S01]  /*2250*/  @!PT LDS RZ, [RZ] ;  /* 0x00000000fffff984 */ /* 0x000fe20000000800 */
[----:B------:R1:W-:Y:S06]  /*2260*/  MEMBAR.ALL.CTA ;  /* 0x0000000000007992 */ /* 0x0003ec0000008000 */
[----:B-1----:R-:W1:Y:S01]  /*2270*/  FENCE.VIEW.ASYNC.S ;  /* 0x00000000000073c6 */ /* 0x002e620000000000 */
[----:B------:R-:W-:-:S04]  /*2280*/  PRMT R2, RZ, 0x654, R2 ;  /* 0x00000654ff027816 */ /* 0x000fc80000000002 */
[----:B-1----:R1:W-:Y:S01]  /*2290*/  SYNCS.ARRIVE.TRANS64.RED.A1T0 RZ, [R2+URZ], RZ ;  /* 0x000000ff02ff79a7 */ /* 0x0023e200081004ff */
[----:B--2---:R-:W-:-:S13]  /*22a0*/  LOP3.LUT P2, RZ, R6, 0x1, RZ, 0xc0, !PT ;  /* 0x0000000106ff7812 */ /* 0x004fda000784c0ff */
[----:B------:R-:W-:Y:S01]  /*22b0*/  @P2 SHF.R.U32.HI R3, RZ, 0x10, R5 ;  /* 0x00000010ff032819 */ /* 0x000fe20000011605 */
[----:B------:R-:W-:Y:S01]  /*22c0*/  VOTEU.ANY UP0, P2 ;  /* 0x0000000000ff7886 */ /* 0x000fe20001000100 */
[----:B------:R-:W-:Y:S02]  /*22d0*/  @P2 MOV R13, R4 ;  /* 0x00000004000d2202 */ /* 0x000fe40000000f00 */
[----:B------:R-:W-:Y:S02]  /*22e0*/  @P2 R2UR.BROADCAST UR8, R3 ;  /* 0x00000000030822ca */ /* 0x000fe400008e0000 */
[----:B------:R-:W-:-:S11]  /*22f0*/  @P2 LOP3.LUT R11, R5, 0xffff, RZ, 0xc0, !PT ;  /* 0x0000ffff050b2812 */ /* 0x000fd600078ec0ff */
[----:B------:R-:W-:Y:S01]  /*2300*/  @UP0 UMOV UR36, UR8 ;  /* 0x0000000800240c82 */ /* 0x000fe20008000000 */
[----:B-1----:R-:W-:Y:S05]  /*2310*/  @!P0 BRA `(.L_x_40) ;  /* 0x0000000000b88947 */ /* 0x002fea0003800000 */
[----:B------:R-:W3:Y:S01]  /*2320*/  LDC.64 R4, c[0x0][0xb18] ;  /* 0x0002c600ff047b82 */ /* 0x000ee20000000a00 */
[----:B------:R-:W-:-:S07]  /*2330*/  ISETP.NE.AND P3, PT, R26, 0x1, PT ;  /* 0x000000011a00780c */ /* 0x000fce0003f65270 */
[----:B------:R-:W1:Y:S08]  /*2340*/  LDC.64 R6, c[0x0][0xb10] ;  /* 0x0002c400ff067b82 */ /* 0x000e700000000a00 */
[----:B------:R-:W2:Y:S08]  /*2350*/  LDC R17, c[0x0][0xb20] ;  /* 0x0002c800ff117b82 */ /* 0x000eb00000000800 */
[----:B------:R-:W4:Y:S01]  /*2360*/  LDC R18, c[0x0][0xb0c] ;  /* 0x0002c300ff127b82 */ /* 0x000f220000000800 */
[----:B---3--:R-:W-:Y:S01]  /*2370*/  IMAD.HI.U32 R22, R0, R5, RZ ;  /* 0x0000000500167227 */ /* 0x008fe200078e00ff */
[----:B------:R-:W-:-:S06]  /*2380*/  ISETP.NE.AND P0, PT, R4, 0x1, PT ;  /* 0x000000010400780c */ /* 0x000fcc0003f05270 */
[----:B------:R-:W3:Y:S01]  /*2390*/  LDC.64 R2, c[0x0][0xb28] ;  /* 0x0002ca00ff027b82 */ /* 0x000ee20000000a00 */
[----:B-1----:R-:W-:-:S04]  /*23a0*/  IMAD.HI.U32 R20, R9, R6, RZ ;  /* 0x0000000609147227 */ /* 0x002fc800078e00ff */
[----:B------:R-:W-:Y:S01]  /*23b0*/  IMAD.HI.U32 R24, R13, R6, RZ ;  /* 0x000000060d187227 */ /* 0x000fe200078e00ff */
[----:B------:R-:W-:Y:S02]  /*23c0*/  SHF.R.U32.HI R20, RZ, R7, R20 ;  /* 0x00000007ff147219 */ /* 0x000fe40000011614 */
[----:B--2---:R-:W-:Y:S01]  /*23d0*/  SHF.R.U32.HI R19, RZ, R17, R22 ;  /* 0x00000011ff137219 */ /* 0x004fe20000011616 */
[----:B------:R-:W-:Y:S01]  /*23e0*/  IMAD.HI.U32 R22, R11, R5, RZ ;  /* 0x000000050b167227 */ /* 0x000fe200078e00ff */
[----:B------:R-:W-:Y:S02]  /*23f0*/  SHF.R.U32.HI R24, RZ, R7, R24 ;  /* 0x00000007ff187219 */ /* 0x000fe40000011618 */
[----:B------:R-:W-:Y:S02]  /*2400*/  SEL R19, R0, R19, !P0 ;  /* 0x0000001300137207 */ /* 0x000fe40004000000 */
[----:B------:R-:W-:Y:S02]  /*2410*/  SHF.R.U32.HI R22, RZ, R17, R22 ;  /* 0x00000011ff167219 */ /* 0x000fe40000011616 */
[----:B----4-:R-:W-:-:S02]  /*2420*/  ISETP.NE.AND P1, PT, R18, 0x1, PT ;  /* 0x000000011200780c */ /* 0x010fc40003f25270 */
[----:B------:R-:W-:Y:S02]  /*2430*/  SEL R5, R11, R22, !P0 ;  /* 0x000000160b057207 */ /* 0x000fe40004000000 */
[----:B------:R-:W-:Y:S02]  /*2440*/  SEL R21, R9, R20, !P1 ;  /* 0x0000001409157207 */ /* 0x000fe40004800000 */
[----:B------:R-:W-:Y:S01]  /*2450*/  SEL R7, R13, R24, !P1 ;  /* 0x000000180d077207 */ /* 0x000fe20004800000 */
[----:B---3--:R-:W-:Y:S01]  /*2460*/  IMAD.HI.U32 R20, R19, R2, RZ ;  /* 0x0000000213147227 */ /* 0x008fe200078e00ff */
[----:B------:R-:W-:-:S03]  /*2470*/  IADD3 R17, PT, PT, -R5, RZ, RZ ;  /* 0x000000ff05117210 */ /* 0x000fc60007ffe1ff */
        /* <DEDUP_REMOVED lines=11> */
[----:B------:R-:W-:-:S04]  /*2530*/  @!P0 IMAD.HI.U32 R20, R7, R2, RZ ;  /* 0x0000000207148227 */ /* 0x000fc800078e00ff */
[----:B------:R-:W-:Y:S01]  /*2540*/  IMAD.MOV R2, RZ, RZ, -R6 ;  /* 0x000000ffff027224 */ /* 0x000fe200078e0a06 */
[----:B------:R-:W-:-:S03]  /*2550*/  @!P0 SHF.R.U32.HI R20, RZ, R3, R20 ;  /* 0x00000003ff148219 */ /* 0x000fc60000011614 */
[----:B------:R-:W-:Y:S01]  /*2560*/  IMAD R2, R26, R2, R5 ;  /* 0x000000021a027224 */ /* 0x000fe200078e0205 */
        /* <DEDUP_REMOVED lines=9> */
.L_x_40:
[----:B------:R-:W1:Y:S02]  /*2600*/  LDCU UR8, c[0x0][0xb30] ;  /* 0x00016600ff0877ac */ /* 0x000e640008000800 */
[----:B-1----:R-:W-:-:S09]  /*2610*/  UISETP.NE.AND UP0, UPT, UR8, 0x1, UPT ;  /* 0x000000010800788c */ /* 0x002fd2000bf05270 */
[----:B------:R-:W-:Y:S05]  /*2620*/  BRA.U UP0, `(.L_x_41) ;  /* 0x0000000100407547 */ /* 0x000fea000b800000 */
[----:B------:R-:W1:Y:S08]  /*2630*/  LDC.64 R4, c[0x0][0xb10] ;  /* 0x0002c400ff047b82 */ /* 0x000e700000000a00 */
[----:B------:R-:W2:Y:S08]  /*2640*/  LDC.64 R2, c[0x0][0xb18] ;  /* 0x0002c600ff027b82 */ /* 0x000eb00000000a00 */
[----:B------:R-:W4:Y:S08]  /*2650*/  LDC R6, c[0x0][0xb20] ;  /* 0x0002c800ff067b82 */ /* 0x000f300000000800 */
[----:B------:R-:W3:Y:S01]  /*2660*/  LDC R18, c[0x0][0xb0c] ;  /* 0x0002c300ff127b82 */ /* 0x000ee20000000800 */
[----:B-1----:R-:W-:-:S05]  /*2670*/  IMAD.HI.U32 R4, R13, R4, RZ ;  /* 0x000000040d047227 */ /* 0x002fca00078e00ff */
[----:B------:R-:W-:Y:S01]  /*2680*/  SHF.R.U32.HI R4, RZ, R5, R4 ;  /* 0x00000005ff047219 */ /* 0x000fe20000011604 */
[----:B--2---:R-:W-:Y:S01]  /*2690*/  IMAD.HI.U32 R3, R11, R3, RZ ;  /* 0x000000030b037227 */ /* 0x004fe200078e00ff */
[----:B------:R-:W-:-:S04]  /*26a0*/  ISETP.NE.AND P0, PT, R2, 0x1, PT ;  /* 0x000000010200780c */ /* 0x000fc80003f05270 */
[----:B----4-:R-:W-:-:S04]  /*26b0*/  SHF.R.U32.HI R6, RZ, R6, R3 ;  /* 0x00000006ff067219 */ /* 0x010fc80000011603 */
[----:B------:R-:W-:Y:S02]  /*26c0*/  SEL R3, R11, R6, !P0 ;  /* 0x000000060b037207 */ /* 0x000fe40004000000 */
[----:B---3--:R-:W-:-:S04]  /*26d0*/  ISETP.NE.AND P1, PT, R18, 0x1, PT ;  /* 0x000000011200780c */ /* 0x008fc80003f25270 */
[----:B------:R-:W-:-:S05]  /*26e0*/  SEL R4, R13, R4, !P1 ;  /* 0x000000040d047207 */ /* 0x000fca0004800000 */
[----:B------:R-:W-:Y:S02]  /*26f0*/  IMAD.IADD R5, R3, 0x1, -R4 ;  /* 0x0000000103057824 */ /* 0x000fe400078e0a04 */
[----:B------:R-:W-:Y:S02]  /*2700*/  IMAD.IADD R3, R4, 0x1, -R3 ;  /* 0x0000000104037824 */ /* 0x000fe400078e0a03 */
[----:B------:R-:W-:Y:S02]  /*2710*/  IMAD R13, R5, R18, R13 ;  /* 0x00000012050d7224 */ /* 0x000fe400078e020d */
[----:B------:R-:W-:-:S07]  /*2720*/  IMAD R11, R3, R2, R11 ;  /* 0x00000002030b7224 */ /* 0x000fce00078e020b */
.L_x_41:
[----:B------:R-:W-:Y:S01]  /*2730*/  VIADD R14, R14, 0x1 ;  /* 0x000000010e0e7836 */ /* 0x000fe20000000000 */
[----:B------:R-:W-:Y:S01]  /*2740*/  PLOP3.LUT P1, PT, PT, PT, PT, 0x80, 0x8 ;  /* 0x000000000008781c */ /* 0x000fe20003f2f070 */
[----:B------:R-:W-:Y:S02]  /*2750*/  IMAD.IADD R21, R13, 0x1, R60 ;  /* 0x000000010d157824 */ /* 0x000fe400078e023c */
[----:B------:R-:W-:Y:S01]  /*2760*/  IMAD.IADD R20, R11, 0x1, R58 ;  /* 0x000000010b147824 */ /* 0x000fe200078e023a */
[----:B------:R-:W-:-:S04]  /*2770*/  ISETP.NE.AND P0, PT, R14, 0x2, PT ;  /* 0x000000020e00780c */ /* 0x000fc80003f05270 */
[----:B------:R-:W-:Y:S02]  /*2780*/  SEL R3, RZ, 0x1, P0 ;  /* 0x00000001ff037807 */ /* 0x000fe40000000000 */
[----:B------:R-:W-:Y:S02]  /*2790*/  SEL R14, R14, RZ, P0 ;  /* 0x000000ff0e0e7207 */ /* 0x000fe40000000000 */
[----:B------:R-:W-:Y:S01]  /*27a0*/  LOP3.LUT R12, R12, R3, RZ, 0x3c, !PT ;  /* 0x000000030c0c7212 */ /* 0x000fe200078e3cff */
[----:B------:R-:W-:Y:S06]  /*27b0*/  @P2 BRA `(.L_x_42) ;  /* 0xfffffff000482947 */ /* 0x000fec000383ffff */
[----:B------:R-:W-:Y:S01]  /*27c0*/  UIADD3 UR6, UPT, UPT, UR6, 0x10, URZ ;  /* 0x0000001006067890 */ /* 0x000fe2000fffe0ff */
[----:B------:R-:W-:-:S03]  /*27d0*/  SHF.L.U32 R3, R15, 0x1f, RZ ;  /* 0x0000001f0f037819 */ /* 0x000fc600000006ff */
[----:B------:R-:W-:-:S09]  /*27e0*/  ULEA UR4, UR26, UR6, 0x3 ;  /* 0x000000061a047291 */ /* 0x000fd2000f8e18ff */
[----:B------:R-:W1:Y:S02]  /*27f0*/  SYNCS.PHASECHK.TRANS64.TRYWAIT P0, [UR4], R3 ;  /* 0x00000003ff0075a7 */ /* 0x000e640008001104 */
[----:B-1----:R-:W-:Y:S05]  /*2800*/  @!P0 BRA `(.L_x_43) ;  /* 0x0000006000808947 */ /* 0x002fea0003800000 */
.L_x_152:
[----:B------:R-:W-:-:S04]  /*2810*/  UIADD3 UR5, UPT, UPT, UR26, 0x1, URZ ;  /* 0x000000011a057890 */ /* 0x000fc8000fffe0ff */
[----:B------:R-:W-:-:S04]  /*2820*/  UISETP.NE.AND UP0, UPT, UR5, 0x2, UPT ;  /* 0x000000020500788c */ /* 0x000fc8000bf05270 */
[----:B------:R-:W-:Y:S02]  /*2830*/  USEL UR4, URZ, 0x1, UP0 ;  /* 0x00000001ff047887 */ /* 0x000fe40008000000 */
[----:B------:R-:W-:-:S04]  /*2840*/  USEL UR5, UR5, URZ, UP0 ;  /* 0x000000ff05057287 */ /* 0x000fc80008000000 */
[----:B------:R-:W-:Y:S01]  /*2850*/  ULEA UR5, UR5, UR6, 0x3 ;  /* 0x0000000605057291 */ /* 0x000fe2000f8e18ff */
[----:B-1----:R-:W-:-:S04]  /*2860*/  LOP3.LUT R3, R15, UR4, RZ, 0x3c, !PT ;  /* 0x000000040f037c12 */ /* 0x002fc8000f8e3cff */
[----:B------:R-:W-:Y:S01]  /*2870*/  SHF.L.U32 R3, R3, 0x1f, RZ ;  /* 0x0000001f03037819 */ /* 0x000fe200000006ff */
[----:B---3--:R-:W-:-:S07]  /*2880*/  IMAD.U32 R0, RZ, RZ, UR5 ;  /* 0x00000005ff007e24 */ /* 0x008fce000f8e00ff */
.L_x_44:
[----:B-1----:R1:W2:Y:S02]  /*2890*/  SYNCS.PHASECHK.TRANS64.TRYWAIT P0, [R0+URZ], R3 ;  /* 0x00000003000075a7 */ /* 0x0022a400080011ff */
[----:B--2---:R-:W-:Y:S05]  /*28a0*/  @!P0 NANOSLEEP.SYNCS 0x989680 ;  /* 0x009896800000895d */ /* 0x004fea0003900000 */
[----:B------:R-:W2:Y:S02]  /*28b0*/  @!P0 SYNCS.PHASECHK.TRANS64 P0, [R0+URZ], R3 ;  /* 0x00000003000085a7 */ /* 0x000ea400080010ff */
[----:B--2---:R-:W-:Y:S05]  /*28c0*/  @P0 EXIT ;  /* 0x000000000000094d */ /* 0x004fea0003800000 */
[----:B------:R-:W-:Y:S05]  /*28d0*/  BRA `(.L_x_44) ;  /* 0xfffffffc00ec7947 */ /* 0x000fea000383ffff */
.L_x_22:
[----:B------:R-:W-:-:S04]  /*28e0*/  UISETP.NE.AND UP0, UPT, UR37, URZ, UPT ;  /* 0x000000ff2500728c */ /* 0x000fc8000bf05270 */
[----:B------:R-:W-:-:S09]  /*28f0*/  UISETP.NE.OR UP0, UPT, UR10, 0x1, UP0 ;  /* 0x000000010a00788c */ /* 0x000fd20008705670 */
[----:B------:R-:W-:Y:S05]  /*2900*/  BRA.U UP0, `(.L_x_45) ;  /* 0x00000005004c7547 */ /* 0x000fea000b800000 */
[----:B------:R-:W-:Y:S01]  /*2910*/  HFMA2 R11, -RZ, RZ, 0, 0 ;  /* 0x00000000ff0b7431 */ /* 0x000fe200000001ff */
[----:B------:R-:W-:Y:S01]  /*2920*/  ISETP.GE.U32.AND P2, PT, R10, 0x8, PT ;  /* 0x000000080a00780c */ /* 0x000fe20003f46070 */
[----:B------:R-:W-:Y:S01]  /*2930*/  IMAD.MOV.U32 R12, RZ, RZ, 0x1 ;  /* 0x00000001ff0c7424 */ /* 0x000fe200078e00ff */
[----:B------:R-:W-:Y:S01]  /*2940*/  CS2R R8, SRZ ;  /* 0x0000000000087805 */ /* 0x000fe2000001ff00 */
[----:B------:R-:W-:Y:S01]  /*2950*/  IMAD.MOV.U32 R3, RZ, RZ, RZ ;  /* 0x000000ffff037224 */ /* 0x000fe200078e00ff */
[----:B------:R-:W-:Y:S01]  /*2960*/  UMOV UR4, 0x400 ;  /* 0x0000040000047882 */ /* 0x000fe20000000000 */
[----:B------:R-:W-:Y:S01]  /*2970*/  UMOV UR6, URZ ;  /* 0x000000ff00067c82 */ /* 0x000fe20008000000 */
[----:B------:R-:W-:-:S12]  /*2980*/  ULEA UR37, UR37, UR4, 0x18 ;  /* 0x0000000425257291 */ /* 0x000fd8000f8ec0ff */
.L_x_49:
[----:B------:R-:W-:Y:S02]  /*2990*/  LEA R0, R3, UR37, 0x3 ;  /* 0x0000002503007c11 */ /* 0x000fe4000f8e18ff */
[----:B------:R-:W-:-:S03]  /*29a0*/  SHF.L.U32 R5, R8, 0x1f, RZ ;  /* 0x0000001f08057819 */ /* 0x000fc600000006ff */
[----:B------:R-:W-:Y:S01]  /*29b0*/  VIADD R4, R0, 0xe0 ;  /* 0x000000e000047836 */ /* 0x000fe20000000000 */
[----:B------:R-:W1:Y:S02]  /*29c0*/  SYNCS.PHASECHK.TRANS64.TRYWAIT P0, [R0+URZ+0xd0], R5 ;  /* 0x0000d005000075a7 */ /* 0x000e6400080011ff */
[----:B-1----:R-:W-:Y:S05]  /*29d0*/  @!P0 BRA `(.L_x_46) ;  /* 0x0000006000248947 */ /* 0x002fea0003800000 */
.L_x_153:
[----:B------:R-:W-:Y:S01]  /*29e0*/  ULEA UR5, UR6, UR37, 0x3 ;  /* 0x0000002506057291 */ /* 0x000fe2000f8e18ff */
[----:B------:R-:W-:Y:S01]  /*29f0*/  PRMT R4, RZ, 0x654, R4 ;  /* 0x00000654ff047816 */ /* 0x000fe20000000004 */
[----:B-1----:R-:W-:Y:S01]  /*2a00*/  @!P2 IMAD.MOV.U32 R5, RZ, RZ, 0x10 ;  /* 0x00000010ff05a424 */ /* 0x002fe200078e00ff */
[----:B------:R-:W-:Y:S01]  /*2a10*/  SHF.L.U32 R7, R12, 0x1f, RZ ;  /* 0x0000001f0c077819 */ /* 0x000fe200000006ff */
[----:B------:R-:W-:Y:S01]  /*2a20*/  UIADD3 UR4, UPT, UPT, UR5, 0x70, URZ ;  /* 0x0000007005047890 */ /* 0x000fe2000fffe0ff */
[----:B------:R1:W-:Y:S05]  /*2a30*/  SYNCS.ARRIVE.TRANS64.RED.A1T0 RZ, [R4+URZ], RZ ;  /* 0x000000ff04ff79a7 */ /* 0x0003ea00081004ff */
[----:B------:R-:W-:Y:S01]  /*2a40*/  IMAD.U32 R13, RZ, RZ, UR4 ;  /* 0x00000004ff0d7e24 */ /* 0x000fe2000f8e00ff */
[----:B------:R-:W2:Y:S04]  /*2a50*/  SYNCS.PHASECHK.TRANS64.TRYWAIT P0, [UR5+0x80], R7 ;  /* 0x00008007ff0075a7 */ /* 0x000ea80008001105 */
[----:B------:R-:W-:Y:S01]  /*2a60*/  PRMT R13, R10, 0x654, R13 ;  /* 0x000006540a0d7816 */ /* 0x000fe2000000000d */
[----:B-12---:R-:W-:Y:S06]  /*2a70*/  @!P0 BRA `(.L_x_47) ;  /* 0x0000006000108947 */ /* 0x006fec0003800000 */
.L_x_155:
[----:B------:R-:W-:Y:S01]  /*2a80*/  ULEA UR4, UR6, UR37, 0x4 ;  /* 0x0000002506047291 */ /* 0x000fe2000f8e20ff */
[----:B------:R-:W-:Y:S01]  /*2a90*/  SEL R2, R13, R2, !P2 ;  /* 0x000000020d027207 */ /* 0x000fe20005000000 */
[----:B------:R-:W-:Y:S01]  /*2aa0*/  UIADD3 UR5, UPT, UPT, UR5, 0x70, URZ ;  /* 0x0000007005057890 */ /* 0x000fe2000fffe0ff */
[----:B-1----:R-:W-:Y:S01]  /*2ab0*/  LEA R0, R11, UR37, 0x3 ;  /* 0x000000250b007c11 */ /* 0x002fe2000f8e18ff */
[----:B------:R-:W-:Y:S01]  /*2ac0*/  UIADD3 UR4, UPT, UPT, UR4, 0x100, URZ ;  /* 0x0000010004047890 */ /* 0x000fe2000fffe0ff */
[----:B------:R1:W-:Y:S01]  /*2ad0*/  @!P2 SYNCS.ARRIVE.TRANS64.RED RZ, [R2+URZ], R5 ;  /* 0x0000000502ffa9a7 */ /* 0x0003e200080004ff */
[----:B------:R-:W-:Y:S01]  /*2ae0*/  UIADD3 UR6, UPT, UPT, UR6, 0x1, URZ ;  /* 0x0000000106067890 */ /* 0x000fe2000fffe0ff */
[----:B------:R-:W-:-:S03]  /*2af0*/  VIADD R3, R3, 0x1 ;  /* 0x0000000103037836 */ /* 0x000fc60000000000 */
[----:B------:R-:W-:Y:S02]  /*2b00*/  UISETP.NE.AND UP0, UPT, UR6, 0x2, UPT ;  /* 0x000000020600788c */ /* 0x000fe4000bf05270 */
[----:B------:R-:W-:Y:S01]  /*2b10*/  ISETP.NE.AND P0, PT, R3, 0x2, PT ;  /* 0x000000020300780c */ /* 0x000fe20003f05270 */
[----:B------:R-:W-:Y:S06]  /*2b20*/  UGETNEXTWORKID.BROADCAST [UR4], [UR5] ;  /* 0x00000000040073ca */ /* 0x000fec0008000100 */
[----:B------:R-:W-:Y:S02]  /*2b30*/  USEL UR4, URZ, 0x1, UP0 ;  /* 0x00000001ff047887 */ /* 0x000fe40008000000 */
[----:B------:R-:W-:-:S04]  /*2b40*/  USEL UR6, UR6, URZ, UP0 ;  /* 0x000000ff06067287 */ /* 0x000fc80008000000 */
[----:B------:R-:W-:Y:S02]  /*2b50*/  LOP3.LUT R12, R12, UR4, RZ, 0x3c, !PT ;  /* 0x000000040c0c7c12 */ /* 0x000fe4000f8e3cff */
[----:B-1----:R-:W-:-:S04]  /*2b60*/  SHF.L.U32 R5, R9, 0x1f, RZ ;  /* 0x0000001f09057819 */ /* 0x002fc800000006ff */
[----:B------:R-:W1:Y:S02]  /*2b70*/  SYNCS.PHASECHK.TRANS64.TRYWAIT P1, [R0+URZ+0x70], R5 ;  /* 0x00007005000075a7 */ /* 0x000e6400080211ff */
[----:B-1----:R-:W-:Y:S05]  /*2b80*/  @!P1 BRA `(.L_x_48) ;  /* 0x0000005c00e49947 */ /* 0x002fea0003800000 */
.L_x_156:
[----:B------:R-:W-:Y:S01]  /*2b90*/  LEA R4, R11, UR37, 0x4 ;  /* 0x000000250b047c11 */ /* 0x000fe2000f8e20ff */
[----:B-1----:R-:W-:Y:S01]  /*2ba0*/  VIADD R0, R0, 0x80 ;  /* 0x0000008000007836 */ /* 0x002fe20000000000 */
[----:B------:R-:W-:Y:S01]  /*2bb0*/  SEL R3, R3, RZ, P0 ;  /* 0x000000ff03037207 */ /* 0x000fe20000000000 */
[----:B------:R-:W-:-:S03]  /*2bc0*/  VIADD R11, R11, 0x1 ;  /* 0x000000010b0b7836 */ /* 0x000fc60000000000 */
[----:B------:R-:W1:Y:S01]  /*2bd0*/  LDS.128 R4, [R4+0x100] ;  /* 0x0001000004047984 */ /* 0x000e620000000c00 */
[----:B------:R-:W-:Y:S02]  /*2be0*/  PRMT R0, RZ, 0x654, R0 ;  /* 0x00000654ff007816 */ /* 0x000fe40000000000 */
[C---:B------:R-:W-:Y:S01]  /*2bf0*/  ISETP.NE.AND P1, PT, R11.reuse, 0x2, PT ;  /* 0x000000020b00780c */ /* 0x040fe20003f25270 */
[----:B------:R-:W-:Y:S01]  /*2c00*/  @!PT LDS RZ, [RZ] ;  /* 0x00000000fffff984 */ /* 0x000fe20000000800 */
[----:B------:R-:W-:Y:S01]  /*2c10*/  @!PT LDS RZ, [RZ] ;  /* 0x00000000fffff984 */ /* 0x000fe20000000800 */
[----:B------:R-:W-:Y:S01]  /*2c20*/  @!PT LDS RZ, [RZ] ;  /* 0x00000000fffff984 */ /* 0x000fe20000000800 */
[----:B------:R-:W-:Y:S01]  /*2c30*/  @!PT LDS RZ, [RZ] ;  /* 0x00000000fffff984 */ /* 0x000fe20000000800 */
[----:B------:R2:W-:Y:S06]  /*2c40*/  MEMBAR.ALL.CTA ;  /* 0x0000000000007992 */ /* 0x0005ec0000008000 */
[----:B--2---:R-:W2:Y:S01]  /*2c50*/  FENCE.VIEW.ASYNC.S ;  /* 0x00000000000073c6 */ /* 0x004ea20000000000 */
[----:B------:R-:W-:Y:S01]  /*2c60*/  SEL R11, R11, RZ, P1 ;  /* 0x000000ff0b0b7207 */ /* 0x000fe20000800000 */
[----:B--2---:R2:W-:Y:S01]  /*2c70*/  SYNCS.ARRIVE.TRANS64.RED.A1T0 RZ, [R0+URZ], RZ ;  /* 0x000000ff00ff79a7 */ /* 0x0045e200081004ff */
[----:B-1----:R-:W-:-:S02]  /*2c80*/  LOP3.LUT P3, RZ, R6, 0x1, RZ, 0xc0, !PT ;  /* 0x0000000106ff7812 */ /* 0x002fc4000786c0ff */
[----:B------:R-:W-:-:S04]  /*2c90*/  SEL R5, RZ, 0x1, P0 ;  /* 0x00000001ff057807 */ /* 0x000fc80000000000 */
[----:B------:R-:W-:Y:S02]  /*2ca0*/  LOP3.LUT R8, R8, R5, RZ, 0x3c, !PT ;  /* 0x0000000508087212 */ /* 0x000fe400078e3cff */
[----:B--2---:R-:W-:-:S04]  /*2cb0*/  SEL R0, RZ, 0x1, P1 ;  /* 0x00000001ff007807 */ /* 0x004fc80000800000 */
[----:B------:R-:W-:Y:S01]  /*2cc0*/  LOP3.LUT R9, R9, R0, RZ, 0x3c, !PT ;  /* 0x0000000009097212 */ /* 0x000fe200078e3cff */
[----:B------:R-:W-:Y:S06]  /*2cd0*/  @P3 BRA `(.L_x_49) ;  /* 0xfffffffc002c3947 */ /* 0x000fec000383ffff */
[----:B------:R-:W-:Y:S01]  /*2ce0*/  ULEA UR5, UR6, UR37, 0x3 ;  /* 0x0000002506057291 */ /* 0x000fe2000f8e18ff */
[----:B------:R-:W-:-:S08]  /*2cf0*/  SHF.L.U32 R3, R12, 0x1f, RZ ;  /* 0x0000001f0c037819 */ /* 0x000fd000000006ff */
[----:B------:R-:W1:Y:S02]  /*2d00*/  SYNCS.PHASECHK.TRANS64 P0, [UR5+0x80], R3 ;  /* 0x00008003ff0075a7 */ /* 0x000e640008001005 */
[----:B-1----:R-:W-:Y:S05]  /*2d10*/  @P0 BRA `(.L_x_50) ;  /* 0x0000000000080947 */ /* 0x002fea0003800000 */
[----:B------:R-:W1:Y:S02]  /*2d20*/  SYNCS.PHASECHK.TRANS64.TRYWAIT P0, [UR5+0x80], R3 ;  /* 0x00008003ff0075a7 */ /* 0x000e640008001105 */
[----:B-1----:R-:W-:Y:S05]  /*2d30*/  @!P0 BRA `(.L_x_51) ;  /* 0x0000005c008c8947 */ /* 0x002fea0003800000 */
.L_x_50:
[----:B------:R-:W-:-:S04]  /*2d40*/  UIADD3 UR4, UPT, UPT, UR6, 0x1, URZ ;  /* 0x0000000106047890 */ /* 0x000fc8000fffe0ff */
[----:B------:R-:W-:-:S04]  /*2d50*/  UISETP.NE.AND UP0, UPT, UR4, 0x2, UPT ;  /* 0x000000020400788c */ /* 0x000fc8000bf05270 */
[----:B------:R-:W-:Y:S02]  /*2d60*/  USEL UR7, URZ, 0x1, UP0 ;  /* 0x00000001ff077887 */ /* 0x000fe40008000000 */
[----:B------:R-:W-:-:S04]  /*2d70*/  USEL UR4, UR4, URZ, UP0 ;  /* 0x000000ff04047287 */ /* 0x000fc80008000000 */
[----:B------:R-:W-:Y:S01]  /*2d80*/  ULEA UR4, UR4, UR37, 0x3 ;  /* 0x0000002504047291 */ /* 0x000fe2000f8e18ff */
[----:B-1----:R-:W-:-:S04]  /*2d90*/  LOP3.LUT R3, R12, UR7, RZ, 0x3c, !PT ;  /* 0x000000070c037c12 */ /* 0x002fc8000f8e3cff */
[----:B------:R-:W-:-:S04]  /*2da0*/  SHF.L.U32 R0, R3, 0x1f, RZ ;  /* 0x0000001f03007819 */ /* 0x000fc800000006ff */
[----:B------:R-:W1:Y:S02]  /*2db0*/  SYNCS.PHASECHK.TRANS64 P0, [UR4+0x80], R0 ;  /* 0x00008000ff0075a7 */ /* 0x000e640008001004 */
[----:B-1----:R-:W-:Y:S05]  /*2dc0*/  @P0 EXIT ;  /* 0x000000000000094d */ /* 0x002fea0003800000 */
[----:B------:R-:W-:Y:S02]  /*2dd0*/  SHF.L.U32 R3, R3, 0x1f, RZ ;  /* 0x0000001f03037819 */ /* 0x000fe400000006ff */
[----:B------:R-:W-:-:S07]  /*2de0*/  MOV R0, UR4 ;  /* 0x0000000400007c02 */ /* 0x000fce0008000f00 */
.L_x_52:
[----:B-1----:R1:W2:Y:S02]  /*2df0*/  SYNCS.PHASECHK.TRANS64.TRYWAIT P0, [R0+URZ+0x80], R3 ;  /* 0x00008003000075a7 */ /* 0x0022a400080011ff */
[----:B--2---:R-:W-:Y:S05]  /*2e00*/  @!P0 NANOSLEEP.SYNCS 0x989680 ;  /* 0x009896800000895d */ /* 0x004fea0003900000 */
[----:B------:R-:W2:Y:S02]  /*2e10*/  @!P0 SYNCS.PHASECHK.TRANS64 P0, [R0+URZ+0x80], R3 ;  /* 0x00008003000085a7 */ /* 0x000ea400080010ff */
[----:B--2---:R-:W-:Y:S05]  /*2e20*/  @P0 EXIT ;  /* 0x000000000000094d */ /* 0x004fea0003800000 */
[----:B------:R-:W-:Y:S05]  /*2e30*/  BRA `(.L_x_52) ;  /* 0xfffffffc00ec7947 */ /* 0x000fea000383ffff */
.L_x_45:
[----:B------:R-:W-:Y:S05]  /*2e40*/  BRA.U UP4, `(.L_x_53) ;  /* 0x0000001104d07547 */ /* 0x000fea000b800000 */
[----:B------:R-:W-:Y:S01]  /*2e50*/  UMOV UR4, 0x40 ;  /* 0x0000004000047882 */ /* 0x000fe20000000000 */
[----:B------:R-:W-:Y:S01]  /*2e60*/  NOP ;  /* 0x0000000000007918 */ /* 0x000fe20000000000 */
[----:B------:R-:W-:Y:S01]  /*2e70*/  ULEA UR4, UR37, UR4, 0x18 ;  /* 0x0000000425047291 */ /* 0x000fe2000f8ec0ff */
[----:B------:R-:W-:Y:S02]  /*2e80*/  UMOV UR5, 0x400 ;  /* 0x0000040000057882 */ /* 0x000fe40000000000 */
[----:B------:R-:W-:-:S06]  /*2e90*/  ULEA UR37, UR37, UR5, 0x18 ;  /* 0x0000000525257291 */ /* 0x000fcc000f8ec0ff */
[----:B------:R-:W1:Y:S02]  /*2ea0*/  LDS.U8 R2, [UR4+0x1c] ;  /* 0x00001c04ff027984 */ /* 0x000e640008000000 */
[----:B-1----:R-:W-:-:S13]  /*2eb0*/  ISETP.NE.AND P0, PT, R2, RZ, PT ;  /* 0x000000ff0200720c */ /* 0x002fda0003f05270 */
[----:B------:R-:W-:Y:S05]  /*2ec0*/  @P0 BRA `(.L_x_54) ;  /* 0x0000000400080947 */ /* 0x000fea0003800000 */
[----:B------:R-:W-:Y:S02]  /*2ed0*/  UISETP.NE.U32.AND UP0, UPT, UR9, 0x1, UPT ;  /* 0x000000010900788c */ /* 0x000fe4000bf05070 */
[----:B------:R-:W-:-:S07]  /*2ee0*/  UIADD3 UR6, UPT, UPT, UR4, 0x8, URZ ;  /* 0x0000000804067890 */ /* 0x000fce000fffe0ff */
[----:B------:R-:W-:Y:S05]  /*2ef0*/  BRA.U !UP0, `(.L_x_55) ;  /* 0x00000001089c7547 */ /* 0x000fea000b800000 */
[----:B------:R-:W-:Y:S01]  /*2f00*/  ELECT P0, URZ, PT ;  /* 0x0000000000ff782f */ /* 0x000fe20003800000 */
[----:B------:R-:W-:-:S12]  /*2f10*/  BSSY B0, `(.L_x_55) ;  /* 0x0000025000007945 */ /* 0x000fd80003800000 */
[----:B------:R-:W-:Y:S05]  /*2f20*/  @!P0 BRA `(.L_x_56) ;  /* 0x00000000008c8947 */ /* 0x000fea0003800000 */
[----:B------:R-:W-:-:S05]  /*2f30*/  UMOV UR5, 0x10 ;  /* 0x0000001000057882 */ /* 0x000fca0000000000 */
[----:B------:R-:W-:Y:S04]  /*2f40*/  DEPBAR.LE SB1, 0x36 ;  /* 0x00009d800000791a */ /* 0x000fe80000000000 */
[----:B------:R-:W1:Y:S02]  /*2f50*/  UTCATOMSWS.2CTA.FIND_AND_SET.ALIGN UP1, UR5, UR5 ;  /* 0x00000005000575e3 */ /* 0x000e640008220800 */
[----:B-1----:R-:W-:Y:S01]  /*2f60*/  MOV R11, UR5 ;  /* 0x00000005000b7c02 */ /* 0x002fe20008000f00 */
[----:B------:R-:W-:Y:S06]  /*2f70*/  BRA.U UP1, `(.L_x_57) ;  /* 0x0000000101187547 */ /* 0x000fec000b800000 */
.L_x_58:
[----:B------:R-:W-:Y:S05]  /*2f80*/  NANOSLEEP 0x64 ;  /* 0x000000640000795d */ /* 0x000fea0003800000 */
[----:B------:R-:W-:-:S05]  /*2f90*/  UMOV UR5, 0x10 ;  /* 0x0000001000057882 */ /* 0x000fca0000000000 */
[----:B------:R-:W-:Y:S04]  /*2fa0*/  DEPBAR.LE SB1, 0x36 ;  /* 0x00009d800000791a */ /* 0x000fe80000000000 */
[----:B------:R-:W1:Y:S02]  /*2fb0*/  UTCATOMSWS.2CTA.FIND_AND_SET.ALIGN UP1, UR5, UR5 ;  /* 0x00000005000575e3 */ /* 0x000e640008220800 */
[----:B-1----:R-:W-:Y:S01]  /*2fc0*/  MOV R11, UR5 ;  /* 0x00000005000b7c02 */ /* 0x002fe20008000f00 */
[----:B------:R-:W-:Y:S05]  /*2fd0*/  BRA.U !UP1, `(.L_x_58) ;  /* 0xfffffffd09e87547 */ /* 0x000fea000b83ffff */
.L_x_57:
[----:B------:R-:W1:Y:S01]  /*2fe0*/  LDS R5, [UR4+0x10] ;  /* 0x00001004ff057984 */ /* 0x000e620008000800 */
[----:B------:R-:W-:Y:S01]  /*2ff0*/  IMAD.U32 R3, RZ, RZ, UR37 ;  /* 0x00000025ff037e24 */ /* 0x000fe2000f8e00ff */
[----:B------:R-:W-:-:S03]  /*3000*/  MOV R2, UR8 ;  /* 0x0000000800027c02 */ /* 0x000fc60008000f00 */
[----:B------:R-:W-:Y:S01]  /*3010*/  VIADD R3, R3, 0x120 ;  /* 0x0000012003037836 */ /* 0x000fe20000000000 */
[----:B-1----:R-:W-:-:S04]  /*3020*/  SHF.L.U32 R5, R5, 0x1f, RZ ;  /* 0x0000001f05057819 */ /* 0x002fc800000006ff */
[----:B------:R-:W1:Y:S02]  /*3030*/  SYNCS.PHASECHK.TRANS64.TRYWAIT P0, [UR4+0x8], R5 ;  /* 0x00000805ff0075a7 */ /* 0x000e640008001104 */
[----:B-1----:R-:W-:Y:S05]  /*3040*/  @P0 BRA `(.L_x_59) ;  /* 0x0000000000080947 */ /* 0x002fea0003800000 */
[----:B------:R-:W1:Y:S02]  /*3050*/  SYNCS.PHASECHK.TRANS64.TRYWAIT P0, [UR4+0x8], R5 ;  /* 0x00000805ff0075a7 */ /* 0x000e640008001104 */
[----:B-1----:R-:W-:Y:S05]  /*3060*/  @!P0 BRA `(.L_x_60) ;  /* 0x0000005800d88947 */ /* 0x002fea0003800000 */
.L_x_59:
[----:B-1----:R-:W-:Y:S01]  /*3070*/  HFMA2 R4, -RZ, RZ, 0, 5.9604644775390625e-08 ;  /* 0x00000001ff047431 */ /* 0x002fe200000001ff */
[----:B------:R-:W-:Y:S01]  /*3080*/  UPRMT UR5, UR8, 0x654, UR6 ;  /* 0x0000065408057896 */ /* 0x000fe20008000006 */
[----:B------:R-:W-:Y:S01]  /*3090*/  IMAD.MOV.U32 R6, RZ, RZ, 0xffff ;  /* 0x0000ffffff067424 */ /* 0x000fe200078e00ff */
[----:B------:R-:W-:Y:S01]  /*30a0*/  PRMT R2, R2, 0x654, R3 ;  /* 0x0000065402027816 */ /* 0x000fe20000000003 */
[----:B------:R-:W-:Y:S02]  /*30b0*/  IMAD.MOV.U32 R5, RZ, RZ, 0x4 ;  /* 0x00000004ff057424 */ /* 0x000fe400078e00ff */
[----:B------:R-:W-:Y:S01]  /*30c0*/  IMAD.SHL.U32 R9, R11, 0x20, RZ ;  /* 0x000000200b097824 */ /* 0x000fe200078e00ff */
[----:B------:R-:W-:Y:S02]  /*30d0*/  MOV R3, UR5 ;  /* 0x0000000500037c02 */ /* 0x000fe40008000f00 */
[-C--:B------:R-:W-:Y:S01]  /*30e0*/  SHF.L.U32 R7, R6, R11.reuse, RZ ;  /* 0x0000000b06077219 */ /* 0x080fe200000006ff */
[----:B------:R1:W-:Y:S01]  /*30f0*/  SYNCS.ARRIVE.TRANS64.RED RZ, [UR5], R5 ;  /* 0x00000005ffff79a7 */ /* 0x0003e20008000405 */
[----:B------:R-:W-:Y:S01]  /*3100*/  SHF.L.U32 R6, R4, R11, RZ ;  /* 0x0000000b04067219 */ /* 0x000fe200000006ff */
[----:B------:R1:W-:Y:S04]  /*3110*/  STS [UR37+0x120], R9 ;  /* 0x00012009ff007988 */ /* 0x0003e80008000825 */
[----:B------:R1:W-:Y:S04]  /*3120*/  STAS [R2.64], R11 ;  /* 0x0000000b02007dbd */ /* 0x0003e8000c0008ff */
[----:B------:R1:W-:Y:S04]  /*3130*/  ATOMS.OR RZ, [UR4+0x14], R7 ;  /* 0x00001407ffff798c */ /* 0x0003e8000b000004 */
[----:B------:R1:W-:Y:S04]  /*3140*/  ATOMS.OR RZ, [UR4+0x18], R6 ;  /* 0x00001806ffff798c */ /* 0x0003e8000b000004 */
[----:B------:R1:W-:Y:S02]  /*3150*/  ATOMS.XOR RZ, [UR4+0x10], R4 ;  /* 0x00001004ffff798c */ /* 0x0003e4000b800004 */
.L_x_56:
[----:B------:R-:W-:Y:S05]  /*3160*/  BSYNC B0 ;  /* 0x0000000000007941 */ /* 0x000fea0003800000 */
.L_x_55:
[----:B------:R-:W-:Y:S05]  /*3170*/  BRA.U UP0, `(.L_x_61) ;  /* 0x00000001006c7547 */ /* 0x000fea000b800000 */
[----:B------:R-:W-:-:S03]  /*3180*/  UMOV UR5, 0xffffffff ;  /* 0xffffffff00057882 */ /* 0x000fc60000000000 */
[----:B------:R-:W-:Y:S05]  /*3190*/  BRA.DIV UR5, `(.L_x_62) ;  /* 0x0000005a05a47947 */ /* 0x000fea000b800000 */
[----:B------:R-:W-:-:S13]  /*31a0*/  ELECT P6, URZ, PT ;  /* 0x0000000000ff782f */ /* 0x000fda00038c0000 */
.L_x_160:
[----:B------:R-:W-:Y:S05]  /*31b0*/  @!P6 BRA `(.L_x_61) ;  /* 0x00000000005ce947 */ /* 0x000fea0003800000 */
[----:B-1----:R-:W1:Y:S02]  /*31c0*/  LDS R3, [UR4+0x10] ;  /* 0x00001004ff037984 */ /* 0x002e640008000800 */
[----:B-1----:R-:W-:-:S04]  /*31d0*/  SHF.L.U32 R3, R3, 0x1f, RZ ;  /* 0x0000001f03037819 */ /* 0x002fc800000006ff */
[----:B------:R-:W1:Y:S02]  /*31e0*/  SYNCS.PHASECHK.TRANS64.TRYWAIT P0, [UR4+0x8], R3 ;  /* 0x00000803ff0075a7 */ /* 0x000e640008001104 */
[----:B-1----:R-:W-:Y:S05]  /*31f0*/  @P0 BRA `(.L_x_63) ;  /* 0x0000000000080947 */ /* 0x002fea0003800000 */
[----:B------:R-:W1:Y:S02]  /*3200*/  SYNCS.PHASECHK.TRANS64.TRYWAIT P0, [UR4+0x8], R3 ;  /* 0x00000803ff0075a7 */ /* 0x000e640008001104 */
[----:B-1----:R-:W-:Y:S05]  /*3210*/  @!P0 BRA `(.L_x_64) ;  /* 0x0000005800a48947 */ /* 0x002fea0003800000 */
.L_x_63:
[----:B------:R-:W2:Y:S01]  /*3220*/  LDS R5, [UR37+0x120] ;  /* 0x00012025ff057984 */ /* 0x000ea20008000800 */
[----:B-1----:R-:W-:Y:S02]  /*3230*/  HFMA2 R2, -RZ, RZ, 0, 5.9604644775390625e-08 ;  /* 0x00000001ff027431 */ /* 0x002fe400000001ff */
[----:B------:R-:W-:Y:S01]  /*3240*/  IMAD.MOV.U32 R3, RZ, RZ, 0xffff ;  /* 0x0000ffffff037424 */ /* 0x000fe200078e00ff */
[----:B------:R-:W-:Y:S01]  /*3250*/  UPRMT UR5, UR8, 0x654, UR6 ;  /* 0x0000065408057896 */ /* 0x000fe20008000006 */
[----:B--2---:R-:W-:-:S03]  /*3260*/  IMAD.SHL.U32 R4, R5, 0x20, RZ ;  /* 0x0000002005047824 */ /* 0x004fc600078e00ff */
[-C--:B------:R-:W-:Y:S02]  /*3270*/  SHF.L.U32 R3, R3, R5.reuse, RZ ;  /* 0x0000000503037219 */ /* 0x080fe400000006ff */
[----:B------:R-:W-:Y:S01]  /*3280*/  SHF.L.U32 R5, R2, R5, RZ ;  /* 0x0000000502057219 */ /* 0x000fe200000006ff */
[----:B------:R2:W-:Y:S04]  /*3290*/  STS [UR37+0x120], R4 ;  /* 0x00012004ff007988 */ /* 0x0005e80008000825 */
[----:B------:R2:W-:Y:S04]  /*32a0*/  ATOMS.OR RZ, [UR4+0x14], R3 ;  /* 0x00001403ffff798c */ /* 0x0005e8000b000004 */
[----:B------:R2:W-:Y:S01]  /*32b0*/  ATOMS.OR RZ, [UR4+0x18], R5 ;  /* 0x00001805ffff798c */ /* 0x0005e2000b000004 */
[----:B------:R-:W-:Y:S03]  /*32c0*/  SYNCS.ARRIVE.TRANS64.RED.A1T0 RZ, [UR5], RZ ;  /* 0x000000ffffff79a7 */ /* 0x000fe60008100405 */
[----:B------:R2:W-:Y:S01]  /*32d0*/  ATOMS.XOR RZ, [UR4+0x10], R2 ;  /* 0x00001002ffff798c */ /* 0x0005e2000b800004 */
[----:B------:R-:W-:Y:S05]  /*32e0*/  BRA `(.L_x_61) ;  /* 0x0000000000107947 */ /* 0x000fea0003800000 */
.L_x_54:
[----:B------:R-:W-:-:S05]  /*32f0*/  MOV R2, 0xffffffff ;  /* 0xffffffff00027802 */ /* 0x000fca0000000f00 */
[----:B------:R1:W-:Y:S02]  /*3300*/  STS [UR37+0x120], R2 ;  /* 0x00012002ff007988 */ /* 0x0003e40008000825 */
[----:B-1----:R-:W-:Y:S02]  /*3310*/  MOV R2, 0x3330 ;  /* 0x0000333000027802 */ /* 0x002fe40000000f00 */
[----:B-----5:R-:W-:Y:S05]  /*3320*/  CALL.REL.NOINC `($__internal_1_$__cuda_sm10x_tcgen05_guardrail_trap_phase_invalid_during_alloc) ;  /* 0x0000006000787944 */ /* 0x020fea0003c00000 */
.L_x_61:
[----:B------:R-:W-:Y:S05]  /*3330*/  WARPSYNC.ALL ;  /* 0x0000000000007948 */ /* 0x000fea0003800000 */
[----:B------:R-:W3:Y:S01]  /*3340*/  S2UR UR5, SR_CgaCtaId ;  /* 0x00000000000579c3 */ /* 0x000ee20000008800 */
[----:B------:R-:W-:Y:S01]  /*3350*/  UMOV UR4, 0x400 ;  /* 0x0000040000047882 */ /* 0x000fe20000000000 */
[----:B------:R-:W-:-:S06]  /*3360*/  NOP ;  /* 0x0000000000007918 */ /* 0x000fcc0000000000 */
[----:B------:R-:W-:Y:S06]  /*3370*/  BAR.ARV 0x6, 0xa0 ;  /* 0x0182800000007b1d */ /* 0x000fec0000002000 */
[----:B------:R-:W4:Y:S01]  /*3380*/  LDCU UR6, c[0x0][0x38c] ;  /* 0x00007180ff0677ac */ /* 0x000f220008000800 */
[----:B------:R-:W-:Y:S01]  /*3390*/  LOP3.LUT R0, R0, 0xffff, RZ, 0xc0, !PT ;  /* 0x0000ffff00007812 */ /* 0x000fe200078ec0ff */
[----:B-1----:R-:W-:Y:S01]  /*33a0*/  IMAD.MOV.U32 R9, RZ, RZ, 0x1 ;  /* 0x00000001ff097424 */ /* 0x002fe200078e00ff */
[----:B------:R-:W-:Y:S01]  /*33b0*/  LOP3.LUT R8, R8, 0xffff, RZ, 0xc0, !PT ;  /* 0x0000ffff08087812 */ /* 0x000fe200078ec0ff */
[----:B------:R-:W-:Y:S01]  /*33c0*/  UMOV UR17, URZ ;  /* 0x000000ff00117c82 */ /* 0x000fe20008000000 */
[----:B------:R-:W-:Y:S01]  /*33d0*/  R2UR UR11, R0 ;  /* 0x00000000000b72ca */ /* 0x000fe200000e0000 */
[----:B------:R-:W-:Y:S01]  /*33e0*/  UMOV UR16, URZ ;  /* 0x000000ff00107c82 */ /* 0x000fe20008000000 */
[----:B------:R-:W-:Y:S01]  /*33f0*/  R2UR UR12, R8 ;  /* 0x00000000080c72ca */ /* 0x000fe200000e0000 */
[----:B------:R-:W-:Y:S01]  /*3400*/  IMAD.MOV.U32 R8, RZ, RZ, RZ ;  /* 0x000000ffff087224 */ /* 0x000fe200078e00ff */
[----:B------:R-:W-:Y:S01]  /*3410*/  UMOV UR15, URZ ;  /* 0x000000ff000f7c82 */ /* 0x000fe20008000000 */
[----:B---3--:R-:W-:-:S02]  /*3420*/  ULEA UR5, UR5, UR4, 0x18 ;  /* 0x0000000405057291 */ /* 0x008fc4000f8ec0ff */
[----:B------:R-:W-:Y:S02]  /*3430*/  UISETP.NE.AND UP2, UPT, UR9, URZ, UPT ;  /* 0x000000ff0900728c */ /* 0x000fe4000bf45270 */
[----:B------:R-:W-:Y:S02]  /*3440*/  UIADD3 UR20, UPT, UPT, UR5, 0x4300, URZ ;  /* 0x0000430005147890 */ /* 0x000fe4000fffe0ff */
[----:B------:R-:W-:Y:S02]  /*3450*/  UIADD3 UR19, UPT, UPT, UR5, 0x8300, URZ ;  /* 0x0000830005137890 */ /* 0x000fe4000fffe0ff */
[----:B----4-:R-:W-:Y:S01]  /*3460*/  UIADD3 UR6, UPT, UPT, UR6, 0x3f, URZ ;  /* 0x0000003f06067890 */ /* 0x010fe2000fffe0ff */
[----:B--2---:R-:W1:Y:S01]  /*3470*/  LDS R2, [UR5+0x120] ;  /* 0x00012005ff027984 */ /* 0x004e620008000800 */
[----:B------:R-:W-:Y:S02]  /*3480*/  USHF.R.U32.HI UR20, URZ, 0x4, UR20 ;  /* 0x00000004ff147899 */ /* 0x000fe40008011614 */
[----:B------:R-:W-:-:S02]  /*3490*/  USHF.R.S32.HI UR4, URZ, 0x1f, UR6 ;  /* 0x0000001fff047899 */ /* 0x000fc40008011406 */
[----:B------:R-:W-:Y:S02]  /*34a0*/  USHF.R.U32.HI UR19, URZ, 0x4, UR19 ;  /* 0x00000004ff137899 */ /* 0x000fe40008011613 */
[----:B------:R-:W-:Y:S01]  /*34b0*/  ULEA.HI UR4, UR4, UR6, URZ, 0x6 ;  /* 0x0000000604047291 */ /* 0x000fe2000f8f30ff */
[----:B------:R-:W-:Y:S01]  /*34c0*/  UMOV UR28, 0x0 ;  /* 0x00000000001c7882 */ /* 0x000fe20000000000 */
[----:B------:R-:W-:Y:S02]  /*34d0*/  UMOV UR29, 0x8218010 ;  /* 0x08218010001d7882 */ /* 0x000fe40000000000 */
[----:B------:R-:W-:Y:S02]  /*34e0*/  USHF.R.S32.HI UR4, URZ, 0x6, UR4 ;  /* 0x00000006ff047899 */ /* 0x000fe40008011404 */
[----:B------:R-:W-:Y:S02]  /*34f0*/  ULOP3.LUT UR20, UR20, 0x3fff, URZ, 0xc0, !UPT ;  /* 0x00003fff14147892 */ /* 0x000fe4000f8ec0ff */
[----:B------:R-:W-:-:S02]  /*3500*/  UISETP.LT.AND UP0, UPT, UR4, 0x1, UPT ;  /* 0x000000010400788c */ /* 0x000fc4000bf01270 */
[----:B------:R-:W-:Y:S02]  /*3510*/  ULOP3.LUT UR19, UR19, 0x3fff, URZ, 0xc0, !UPT ;  /* 0x00003fff13137892 */ /* 0x000fe4000f8ec0ff */
[----:B------:R-:W-:Y:S01]  /*3520*/  USEL UR18, UR4, 0x1, !UP0 ;  /* 0x0000000104127887 */ /* 0x000fe2000c000000 */
[----:B------:R-:W-:Y:S01]  /*3530*/  UMOV UR26, 0x0 ;  /* 0x00000000001a7882 */ /* 0x000fe20000000000 */
[----:B------:R-:W-:Y:S01]  /*3540*/  UMOV UR27, 0x8218010 ;  /* 0x08218010001b7882 */ /* 0x000fe20000000000 */
[----:B------:R-:W-:Y:S01]  /*3550*/  UMOV UR24, 0x0 ;  /* 0x0000000000187882 */ /* 0x000fe20000000000 */
[----:B------:R-:W-:Y:S01]  /*3560*/  UMOV UR25, 0x8218010 ;  /* 0x0821801000197882 */ /* 0x000fe20000000000 */
[----:B------:R-:W-:Y:S01]  /*3570*/  UMOV UR22, 0x0 ;  /* 0x0000000000167882 */ /* 0x000fe20000000000 */
[----:B------:R-:W-:Y:S01]  /*3580*/  UMOV UR23, 0x8218010 ;  /* 0x0821801000177882 */ /* 0x000fe20000000000 */
[----:B-1----:R-:W-:Y:S02]  /*3590*/  R2UR UR21, R2 ;  /* 0x00000000021572ca */ /* 0x002fe400000e0000 */
[----:B------:R-:W-:-:S13]  /*35a0*/  CS2R R2, SRZ ;  /* 0x0000000000027805 */ /* 0x000fda000001ff00 */
.L_x_72:
[C---:B------:R-:W-:Y:S02]  /*35b0*/  LEA R0, R8.reuse, UR5, 0x3 ;  /* 0x0000000508007c11 */ /* 0x040fe4000f8e18ff */
[----:B------:R-:W-:Y:S02]  /*35c0*/  SHF.L.U32 R5, R3, 0x1f, RZ ;  /* 0x0000001f03057819 */ /* 0x000fe400000006ff */
[----:B------:R-:W-:Y:S02]  /*35d0*/  LEA R4, R8, UR5, 0x4 ;  /* 0x0000000508047c11 */ /* 0x000fe4000f8e20ff */
[----:B------:R-:W1:Y:S02]  /*35e0*/  SYNCS.PHASECHK.TRANS64.TRYWAIT P0, [R0+URZ+0x70], R5 ;  /* 0x00007005000075a7 */ /* 0x000e6400080011ff */
[----:B-1-34-:R-:W-:Y:S05]  /*35f0*/  @!P0 BRA `(.L_x_65) ;  /* 0x0000005400c48947 */ /* 0x01afea0003800000 */
.L_x_161:
[----:B-1----:R-:W1:Y:S01]  /*3600*/  LDS.128 R4, [R4+0x100] ;  /* 0x0001000004047984 */ /* 0x002e620000000c00 */
[----:B------:R-:W-:Y:S02]  /*3610*/  VIADD R0, R0, 0x80 ;  /* 0x0000008000007836 */ /* 0x000fe40000000000 */
[----:B------:R-:W-:Y:S01]  /*3620*/  VIADD R8, R8, 0x1 ;  /* 0x0000000108087836 */ /* 0x000fe20000000000 */
[----:B------:R-:W-:Y:S01]  /*3630*/  @!PT LDS RZ, [RZ] ;  /* 0x00000000fffff984 */ /* 0x000fe20000000800 */
[----:B------:R-:W-:Y:S01]  /*3640*/  @!PT LDS RZ, [RZ] ;  /* 0x00000000fffff984 */ /* 0x000fe20000000800 */
[----:B------:R-:W-:Y:S01]  /*3650*/  @!PT LDS RZ, [RZ] ;  /* 0x00000000fffff984 */ /* 0x000fe20000000800 */
[----:B------:R-:W-:Y:S01]  /*3660*/  @!PT LDS RZ, [RZ] ;  /* 0x00000000fffff984 */ /* 0x000fe20000000800 */
[----:B------:R2:W-:Y:S06]  /*3670*/  MEMBAR.ALL.CTA ;  /* 0x0000000000007992 */ /* 0x0005ec0000008000 */
[----:B--2---:R-:W2:Y:S01]  /*3680*/  FENCE.VIEW.ASYNC.S ;  /* 0x00000000000073c6 */ /* 0x004ea20000000000 */
[----:B------:R-:W-:-:S04]  /*3690*/  PRMT R0, RZ, 0x654, R0 ;  /* 0x00000654ff007816 */ /* 0x000fc80000000000 */
[----:B--2---:R2:W-:Y:S01]  /*36a0*/  SYNCS.ARRIVE.TRANS64.RED.A1T0 RZ, [R0+URZ], RZ ;  /* 0x000000ff00ff79a7 */ /* 0x0045e200081004ff */
[----:B-1----:R-:W-:Y:S01]  /*36b0*/  LOP3.LUT P1, RZ, R6, 0x1, RZ, 0xc0, !PT ;  /* 0x0000000106ff7812 */ /* 0x002fe2000782c0ff */
[----:B--2---:R-:W-:-:S12]  /*36c0*/  BRA.U UP2, `(.L_x_66) ;  /* 0x0000000502087547 */ /* 0x004fd8000b800000 */
[----:B------:R-:W1:Y:S01]  /*36d0*/  LDCU UR6, c[0x0][0x38c] ;  /* 0x00007180ff0677ac */ /* 0x000e620008000800 */
[----:B------:R-:W-:Y:S02]  /*36e0*/  PLOP3.LUT P2, PT, PT, PT, PT, 0x80, 0x8 ;  /* 0x000000000008781c */ /* 0x000fe40003f4f070 */
[----:B------:R-:W-:Y:S01]  /*36f0*/  SHF.L.U32 R5, R9, 0x1f, RZ ;  /* 0x0000001f09057819 */ /* 0x000fe200000006ff */
[----:B------:R-:W-:Y:S02]  /*3700*/  ULEA UR7, UR17, UR5, 0x3 ;  /* 0x0000000511077291 */ /* 0x000fe4000f8e18ff */
[----:B------:R-:W-:Y:S02]  /*3710*/  ULEA UR10, UR17, UR21, 0x6 ;  /* 0x00000015110a7291 */ /* 0x000fe4000f8e30ff */
[----:B-1----:R-:W-:-:S06]  /*3720*/  UISETP.GE.AND UP0, UPT, UR6, 0x1, UPT ;  /* 0x000000010600788c */ /* 0x002fcc000bf06270 */
[----:B------:R-:W-:-:S05]  /*3730*/  PLOP3.LUT P0, PT, PT, PT, UP0, 0x80, 0x8 ;  /* 0x000000000008781c */ /* 0x000fca0003f0f008 */
[----:B------:R-:W-:-:S08]  /*3740*/  @UP0 ULEA UR6, UR16, UR5, 0x3 ;  /* 0x0000000510060291 */ /* 0x000fd0000f8e18ff */
[----:B------:R-:W-:-:S04]  /*3750*/  @P0 SHF.L.U32 R0, R2, 0x1f, RZ ;  /* 0x0000001f02000819 */ /* 0x000fc800000006ff */
[----:B------:R1:W2:Y:S01]  /*3760*/  @P0 SYNCS.PHASECHK.TRANS64.TRYWAIT P2, [UR6], R0 ;  /* 0x00000000ff0005a7 */ /* 0x0002a20008041106 */
[----:B------:R-:W3:Y:S02]  /*3770*/  SYNCS.PHASECHK.TRANS64.TRYWAIT P0, [UR7+0xb0], R5 ;  /* 0x0000b005ff0075a7 */ /* 0x000ee40008001107 */
[----:B-123--:R-:W-:Y:S05]  /*3780*/  @!P0 BRA `(.L_x_67) ;  /* 0x0000005400748947 */ /* 0x00efea0003800000 */
.L_x_163:
[----:B------:R-:W-:Y:S01]  /*3790*/  UMOV UR14, UR15 ;  /* 0x0000000f000e7c82 */ /* 0x000fe20008000000 */
[----:B------:R-:W-:Y:S05]  /*37a0*/  BRA.U !UP0, `(.L_x_68) ;  /* 0x0000000108c07547 */ /* 0x000fea000b800000 */
[----:B------:R-:W-:Y:S02]  /*37b0*/  UIADD3 UR14, UPT, UPT, UR18, UR15, URZ ;  /* 0x0000000f120e7290 */ /* 0x000fe4000fffe0ff */
[----:B------:R-:W-:Y:S01]  /*37c0*/  UPLOP3.LUT UP3, UPT, UPT, UPT, UPT, 0x40, 0x4 ;  /* 0x000000000004789c */ /* 0x000fe20003f6e870 */
[----:B------:R-:W-:Y:S01]  /*37d0*/  UMOV UR13, UR4 ;  /* 0x00000004000d7c82 */ /* 0x000fe20008000000 */
[----:B------:R-:W-:-:S09]  /*37e0*/  UMOV UR46, UR16 ;  /* 0x00000010002e7c82 */ /* 0x000fd20008000000 */
.L_x_71:
[----:B--2---:R-:W-:Y:S01]  /*37f0*/  ULEA UR6, UR46, UR5, 0x3 ;  /* 0x000000052e067291 */ /* 0x004fe2000f8e18ff */
[----:B---3--:R-:W-:Y:S11]  /*3800*/  @P2 BRA `(.L_x_69) ;  /* 0x00000000000c2947 */ /* 0x008ff60003800000 */
[----:B-1----:R-:W-:Y:S04]  /*3810*/  SHF.L.U32 R5, R2, 0x1f, RZ ;  /* 0x0000001f02057819 */ /* 0x002fe800000006ff */
[----:B------:R-:W1:Y:S02]  /*3820*/  SYNCS.PHASECHK.TRANS64.TRYWAIT P0, [UR6], R5 ;  /* 0x00000005ff0075a7 */ /* 0x000e640008001106 */
[----:B-1----:R-:W-:Y:S05]  /*3830*/  @!P0 BRA `(.L_x_70) ;  /* 0x0000005400608947 */ /* 0x002fea0003800000 */
.L_x_69:
[----:B------:R-:W-:Y:S01]  /*3840*/  UISETP.NE.AND UP0, UPT, UR13, 0x1, UPT ;  /* 0x000000010d00788c */ /* 0x000fe2000bf05270 */
[----:B------:R-:W-:Y:S01]  /*3850*/  PLOP3.LUT P2, PT, PT, PT, PT, 0x80, 0x8 ;  /* 0x000000000008781c */ /* 0x000fe20003f4f070 */
[----:B------:R-:W-:Y:S02]  /*3860*/  UIADD3 UR16, UPT, UPT, UR46, 0x1, URZ ;  /* 0x000000012e107890 */ /* 0x000fe4000fffe0ff */
[----:B------:R-:W-:Y:S02]  /*3870*/  ULEA UR32, UR46, UR20, 0x9 ;  /* 0x000000142e207291 */ /* 0x000fe4000f8e48ff */
[----:B------:R-:W-:Y:S01]  /*3880*/  UISETP.NE.AND UP1, UPT, UR16, 0x2, UPT ;  /* 0x000000021000788c */ /* 0x000fe2000bf25270 */
[----:B------:R-:W-:Y:S01]  /*3890*/  PLOP3.LUT P0, PT, PT, PT, UP0, 0x80, 0x8 ;  /* 0x000000000008781c */ /* 0x000fe20003f0f008 */
[----:B------:R-:W-:Y:S02]  /*38a0*/  UIADD3 UR44, UPT, UPT, UR32, 0x80, URZ ;  /* 0x00000080202c7890 */ /* 0x000fe4000fffe0ff */
[----:B------:R-:W-:Y:S02]  /*38b0*/  USEL UR31, URZ, 0x1, UP1 ;  /* 0x00000001ff1f7887 */ /* 0x000fe40008800000 */
[----:B------:R-:W-:Y:S02]  /*38c0*/  USEL UR16, UR16, URZ, UP1 ;  /* 0x000000ff10107287 */ /* 0x000fe40008800000 */
[----:B------:R-:W-:Y:S02]  /*38d0*/  UIADD3 UR40, UPT, UPT, UR32, 0x100, URZ ;  /* 0x0000010020287890 */ /* 0x000fe4000fffe0ff */
[----:B------:R-:W-:Y:S01]  /*38e0*/  @UP0 ULEA UR30, UR16, UR5, 0x3 ;  /* 0x00000005101e0291 */ /* 0x000fe2000f8e18ff */
[----:B------:R-:W-:Y:S01]  /*38f0*/  LOP3.LUT R2, R2, UR31, RZ, 0x3c, !PT ;  /* 0x0000001f02027c12 */ /* 0x000fe2000f8e3cff */
[----:B------:R-:W-:Y:S02]  /*3900*/  UIADD3 UR36, UPT, UPT, UR32, 0x180, URZ ;  /* 0x0000018020247890 */ /* 0x000fe4000fffe0ff */
[----:B------:R-:W-:Y:S01]  /*3910*/  UIADD3 UR6, UPT, UPT, UR6, 0x10, URZ ;  /* 0x0000001006067890 */ /* 0x000fe2000fffe0ff */
[----:B-1----:R-:W-:Y:S01]  /*3920*/  @P0 SHF.L.U32 R0, R2, 0x1f, RZ ;  /* 0x0000001f02000819 */ /* 0x002fe200000006ff */
[----:B------:R-:W-:Y:S02]  /*3930*/  UIADD3 UR15, UPT, UPT, UR15, 0x1, URZ ;  /* 0x000000010f0f7890 */ /* 0x000fe4000fffe0ff */
[----:B------:R-:W-:Y:S01]  /*3940*/  UIADD3 UR13, UPT, UPT, UR13, -0x1, URZ ;  /* 0xffffffff0d0d7890 */ /* 0x000fe2000fffe0ff */
[----:B------:R2:W3:Y:S01]  /*3950*/  @P0 SYNCS.PHASECHK.TRANS64.TRYWAIT P2, [UR30], R0 ;  /* 0x00000000ff0005a7 */ /* 0x0004e2000804111e */
[----:B------:R-:W-:Y:S02]  /*3960*/  ULEA UR30, UR46, UR19, 0x9 ;  /* 0x000000132e1e7291 */ /* 0x000fe4000f8e48ff */
[----:B------:R-:W-:Y:S02]  /*3970*/  UISETP.NE.AND UP0, UPT, UR15, UR14, UPT ;  /* 0x0000000e0f00728c */ /* 0x000fe4000bf05270 */
[----:B------:R-:W-:Y:S02]  /*3980*/  UIADD3 UR42, UPT, UPT, UR30, 0x80, URZ ;  /* 0x000000801e2a7890 */ /* 0x000fe4000fffe0ff */
[----:B------:R-:W-:Y:S02]  /*3990*/  UIADD3 UR38, UPT, UPT, UR30, 0x100, URZ ;  /* 0x000001001e267890 */ /* 0x000fe4000fffe0ff */
[----:B------:R-:W-:Y:S01]  /*39a0*/  UIADD3 UR34, UPT, UPT, UR30, 0x180, URZ ;  /* 0x000001801e227890 */ /* 0x000fe2000fffe0ff */
[----:B------:R-:W-:Y:S01]  /*39b0*/  UMOV UR33, 0x40004040 ;  /* 0x4000404000217882 */ /* 0x000fe20000000000 */
[----:B------:R-:W-:Y:S01]  /*39c0*/  UMOV UR31, 0x40004040 ;  /* 0x40004040001f7882 */ /* 0x000fe20000000000 */
[----:B------:R-:W-:Y:S01]  /*39d0*/  UMOV UR45, 0x40004040 ;  /* 0x40004040002d7882 */ /* 0x000fe20000000000 */
[----:B------:R2:W-:Y:S01]  /*39e0*/  UTCHMMA.2CTA gdesc[UR32], gdesc[UR30], tmem[UR10], tmem[UR28], idesc[UR29], UP3 ;  /* 0x00ff1c1e200075ea */ /* 0x0005e20009a0000a */
[----:B------:R-:W-:Y:S01]  /*39f0*/  UPLOP3.LUT UP3, UPT, UPT, UPT, UPT, 0x80, 0x8 ;  /* 0x000000000008789c */ /* 0x000fe20003f6f070 */
[----:B------:R-:W-:Y:S01]  /*3a00*/  UMOV UR43, 0x40004040 ;  /* 0x40004040002b7882 */ /* 0x000fe20000000000 */
[----:B------:R-:W-:Y:S01]  /*3a10*/  UMOV UR41, 0x40004040 ;  /* 0x4000404000297882 */ /* 0x000fe20000000000 */
[----:B------:R2:W-:Y:S01]  /*3a20*/  UTCHMMA.2CTA gdesc[UR44], gdesc[UR42], tmem[UR10], tmem[UR26], idesc[UR27], UPT ;  /* 0x00ff1a2a2c0075ea */ /* 0x0005e2000ba0000a */
[----:B------:R-:W-:Y:S01]  /*3a30*/  UMOV UR39, 0x40004040 ;  /* 0x4000404000277882 */ /* 0x000fe20000000000 */
[----:B------:R-:W-:Y:S01]  /*3a40*/  UMOV UR37, 0x40004040 ;  /* 0x4000404000257882 */ /* 0x000fe20000000000 */
[----:B------:R-:W-:Y:S01]  /*3a50*/  UMOV UR35, 0x40004040 ;  /* 0x4000404000237882 */ /* 0x000fe20000000000 */
[----:B------:R2:W-:Y:S01]  /*3a60*/  UTCHMMA.2CTA gdesc[UR40], gdesc[UR38], tmem[UR10], tmem[UR24], idesc[UR25], UPT ;  /* 0x00ff1826280075ea */ /* 0x0005e2000ba0000a */
[----:B------:R2:W-:Y:S01]  /*3a70*/  UTCHMMA.2CTA gdesc[UR36], gdesc[UR34], tmem[UR10], tmem[UR22], idesc[UR23], UPT ;  /* 0x00ff1622240075ea */ /* 0x0005e2000ba0000a */
[----:B------:R2:W-:Y:S01]  /*3a80*/  UTCBAR.2CTA.MULTICAST [UR6], URZ, UR12 ;  /* 0x000000ff060073e9 */ /* 0x0005e2000820080c */
[----:B------:R-:W-:Y:S01]  /*3a90*/  UMOV UR46, UR16 ;  /* 0x00000010002e7c82 */ /* 0x000fe20008000000 */
[----:B------:R-:W-:Y:S05]  /*3aa0*/  BRA.U UP0, `(.L_x_71) ;  /* 0xfffffffd00507547 */ /* 0x000fea000b83ffff */
.L_x_68:
[----:B------:R-:W-:Y:S01]  /*3ab0*/  UIADD3 UR7, UPT, UPT, UR7, 0x90, URZ ;  /* 0x0000009007077890 */ /* 0x000fe2000fffe0ff */
[----:B------:R-:W-:-:S08]  /*3ac0*/  UMOV UR15, UR14 ;  /* 0x0000000e000f7c82 */ /* 0x000fd00008000000 */
[----:B------:R4:W-:Y:S01]  /*3ad0*/  UTCBAR.2CTA.MULTICAST [UR7], URZ, UR11 ;  /* 0x000000ff070073e9 */ /* 0x0009e2000820080b */
[----:B------:R-:W-:Y:S02]  /*3ae0*/  NOP ;  /* 0x0000000000007918 */ /* 0x000fe40000000000 */
.L_x_66:
[----:B------:R-:W-:Y:S01]  /*3af0*/  UIADD3 UR17, UPT, UPT, UR17, 0x1, URZ ;  /* 0x0000000111117890 */ /* 0x000fe2000fffe0ff */
[----:B------:R-:W-:-:S03]  /*3b00*/  ISETP.NE.AND P0, PT, R8, 0x2, PT ;  /* 0x000000020800780c */ /* 0x000fc60003f05270 */
[----:B------:R-:W-:Y:S01]  /*3b10*/  UISETP.NE.AND UP0, UPT, UR17, 0x4, UPT ;  /* 0x000000041100788c */ /* 0x000fe2000bf05270 */
[----:B-12---:R-:W-:Y:S02]  /*3b20*/  SEL R0, RZ, 0x1, P0 ;  /* 0x00000001ff007807 */ /* 0x006fe40000000000 */
[----:B------:R-:W-:Y:S01]  /*3b30*/  SEL R8, R8, RZ, P0 ;  /* 0x000000ff08087207 */ /* 0x000fe20000000000 */
[----:B------:R-:W-:Y:S01]  /*3b40*/  USEL UR6, URZ, 0x1, UP0 ;  /* 0x00000001ff067887 */ /* 0x000fe20008000000 */
[----:B------:R-:W-:Y:S01]  /*3b50*/  LOP3.LUT R3, R3, R0, RZ, 0x3c, !PT ;  /* 0x0000000003037212 */ /* 0x000fe200078e3cff */
[----:B------:R-:W-:-:S04]  /*3b60*/  USEL UR17, UR17, URZ, UP0 ;  /* 0x000000ff11117287 */ /* 0x000fc80008000000 */
[----:B------:R-:W-:Y:S01]  /*3b70*/  LOP3.LUT R9, R9, UR6, RZ, 0x3c, !PT ;  /* 0x0000000609097c12 */ /* 0x000fe2000f8e3cff */
[----:B------:R-:W-:Y:S07]  /*3b80*/  @P1 BRA `(.L_x_72) ;  /* 0xfffffff800881947 */ /* 0x000fee000383ffff */
[----:B------:R-:W1:Y:S01]  /*3b90*/  S2UR UR4, SR_CgaCtaId ;  /* 0x00000000000479c3 */ /* 0x000e620000008800 */
[----:B------:R-:W-:Y:S01]  /*3ba0*/  ELECT P0, URZ, PT ;  /* 0x0000000000ff782f */ /* 0x000fe20003800000 */
[----:B------:R-:W-:Y:S01]  /*3bb0*/  HFMA2 R0, -RZ, RZ, 0, 5.9604644775390625e-08 ;  /* 0x00000001ff007431 */ /* 0x000fe200000001ff */
[----:B------:R-:W-:-:S05]  /*3bc0*/  UMOV UR6, 0x40 ;  /* 0x0000004000067882 */ /* 0x000fca0000000000 */
[----:B------:R-:W-:Y:S01]  /*3bd0*/  UVIRTCOUNT.DEALLOC.SMPOOL 0x80 ;  /* 0x000000800000784c */ /* 0x000fe20000000000 */
[----:B------:R-:W-:Y:S02]  /*3be0*/  UISETP.NE.AND UP0, UPT, UR9, URZ, UPT ;  /* 0x000000ff0900728c */ /* 0x000fe4000bf05270 */
[----:B-1----:R-:W-:-:S09]  /*3bf0*/  ULEA UR4, UR4, UR6, 0x18 ;  /* 0x0000000604047291 */ /* 0x002fd2000f8ec0ff */
[----:B------:R1:W-:Y:S01]  /*3c00*/  @P0 STS.U8 [UR4+0x1c], R0 ;  /* 0x00001c00ff000988 */ /* 0x0003e20008000004 */
[----:B------:R-:W-:Y:S05]  /*3c10*/  BRA.U UP0, `(.L_x_73) ;  /* 0x0000000100a07547 */ /* 0x000fea000b800000 */
[----:B------:R-:W-:Y:S01]  /*3c20*/  UIADD3 UR6, UPT, UPT, UR5, 0xb0, URZ ;  /* 0x000000b005067890 */ /* 0x000fe2000fffe0ff */
[----:B------:R-:W-:-:S03]  /*3c30*/  SHF.L.U32 R3, R9, 0x1f, RZ ;  /* 0x0000001f09037819 */ /* 0x000fc600000006ff */
[----:B----4-:R-:W-:-:S09]  /*3c40*/  ULEA UR7, UR17, UR6, 0x3 ;  /* 0x0000000611077291 */ /* 0x010fd2000f8e18ff */
[----:B------:R-:W2:Y:S02]  /*3c50*/  SYNCS.PHASECHK.TRANS64.TRYWAIT P0, [UR7], R3 ;  /* 0x00000003ff0075a7 */ /* 0x000ea40008001107 */
[----:B--2---:R-:W-:Y:S05]  /*3c60*/  @!P0 BRA `(.L_x_74) ;  /* 0x00000050006c8947 */ /* 0x004fea0003800000 */
.L_x_166:
[----:B------:R-:W-:-:S04]  /*3c70*/  UIADD3 UR9, UPT, UPT, UR17, 0x1, URZ ;  /* 0x0000000111097890 */ /* 0x000fc8000fffe0ff */
[----:B------:R-:W-:-:S04]  /*3c80*/  UISETP.NE.AND UP1, UPT, UR9, 0x4, UPT ;  /* 0x000000040900788c */ /* 0x000fc8000bf25270 */
[----:B------:R-:W-:Y:S02]  /*3c90*/  USEL UR10, URZ, 0x1, UP1 ;  /* 0x00000001ff0a7887 */ /* 0x000fe40008800000 */
[----:B------:R-:W-:-:S04]  /*3ca0*/  USEL UR9, UR9, URZ, UP1 ;  /* 0x000000ff09097287 */ /* 0x000fc80008800000 */
[----:B------:R-:W-:Y:S01]  /*3cb0*/  ULEA UR7, UR9, UR6, 0x3 ;  /* 0x0000000609077291 */ /* 0x000fe2000f8e18ff */
[----:B------:R-:W-:-:S04]  /*3cc0*/  LOP3.LUT R2, R9, UR10, RZ, 0x3c, !PT ;  /* 0x0000000a09027c12 */ /* 0x000fc8000f8e3cff */
[----:B-1----:R-:W-:-:S04]  /*3cd0*/  SHF.L.U32 R3, R2, 0x1f, RZ ;  /* 0x0000001f02037819 */ /* 0x002fc800000006ff */
[----:B------:R-:W1:Y:S02]  /*3ce0*/  SYNCS.PHASECHK.TRANS64.TRYWAIT P0, [UR7], R3 ;  /* 0x00000003ff0075a7 */ /* 0x000e640008001107 */
[----:B-1----:R-:W-:Y:S05]  /*3cf0*/  @!P0 BRA `(.L_x_75) ;  /* 0x0000005000608947 */ /* 0x002fea0003800000 */
.L_x_168:
        /* <DEDUP_REMOVED lines=9> */
.L_x_170:
[----:B------:R-:W-:-:S04]  /*3d90*/  UIADD3 UR9, UPT, UPT, UR9, 0x1, URZ ;  /* 0x0000000109097890 */ /* 0x000fc8000fffe0ff */
[----:B------:R-:W-:-:S04]  /*3da0*/  UISETP.NE.AND UP1, UPT, UR9, 0x4, UPT ;  /* 0x000000040900788c */ /* 0x000fc8000bf25270 */
[----:B------:R-:W-:Y:S02]  /*3db0*/  USEL UR7, URZ, 0x1, UP1 ;  /* 0x00000001ff077887 */ /* 0x000fe40008800000 */
[----:B------:R-:W-:-:S04]  /*3dc0*/  USEL UR9, UR9, URZ, UP1 ;  /* 0x000000ff09097287 */ /* 0x000fc80008800000 */
[----:B------:R-:W-:Y:S01]  /*3dd0*/  ULEA UR9, UR9, UR6, 0x3 ;  /* 0x0000000609097291 */ /* 0x000fe2000f8e18ff */
[----:B-1----:R-:W-:-:S04]  /*3de0*/  LOP3.LUT R3, R2, UR7, RZ, 0x3c, !PT ;  /* 0x0000000702037c12 */ /* 0x002fc8000f8e3cff */
[----:B------:R-:W-:Y:S01]  /*3df0*/  SHF.L.U32 R3, R3, 0x1f, RZ ;  /* 0x0000001f03037819 */ /* 0x000fe200000006ff */
[----:B------:R-:W-:-:S04]  /*3e00*/  IMAD.U32 R0, RZ, RZ, UR9 ;  /* 0x00000009ff007e24 */ /* 0x000fc8000f8e00ff */
[----:B------:R1:W2:Y:S03]  /*3e10*/  SYNCS.PHASECHK.TRANS64.TRYWAIT P0, [R0+URZ], R3 ;  /* 0x00000003000075a7 */ /* 0x0002a600080011ff */
[----:B--2---:R-:W-:Y:S05]  /*3e20*/  @!P0 NANOSLEEP.SYNCS 0x989680 ;  /* 0x009896800000895d */ /* 0x004fea0003900000 */
[----:B------:R-:W2:Y:S02]  /*3e30*/  @!P0 SYNCS.PHASECHK.TRANS64 P0, [R0+URZ], R3 ;  /* 0x00000003000085a7 */ /* 0x000ea400080010ff */
[----:B--2---:R-:W-:Y:S05]  /*3e40*/  @P0 BRA `(.L_x_77) ;  /* 0x0000000000200947 */ /* 0x004fea0003800000 */
.L_x_78:
[----:B--2---:R2:W4:Y:S02]  /*3e50*/  SYNCS.PHASECHK.TRANS64.TRYWAIT P0, [R0+URZ], R3 ;  /* 0x00000003000075a7 */ /* 0x00452400080011ff */
[----:B----4-:R-:W-:Y:S05]  /*3e60*/  @!P0 NANOSLEEP.SYNCS 0x989680 ;  /* 0x009896800000895d */ /* 0x010fea0003900000 */
[----:B------:R-:W4:Y:S02]  /*3e70*/  @!P0 SYNCS.PHASECHK.TRANS64 P0, [R0+URZ], R3 ;  /* 0x00000003000085a7 */ /* 0x000f2400080010ff */
[----:B----4-:R-:W-:Y:S05]  /*3e80*/  @!P0 BRA `(.L_x_78) ;  /* 0xfffffffc00f08947 */ /* 0x010fea000383ffff */
[----:B------:R-:W-:Y:S05]  /*3e90*/  BRA `(.L_x_77) ;  /* 0x00000000000c7947 */ /* 0x000fea0003800000 */
.L_x_73:
[----:B------:R-:W-:-:S04]  /*3ea0*/  UIADD3 UR6, UPT, UPT, UR5, 0xf0, URZ ;  /* 0x000000f005067890 */ /* 0x000fc8000fffe0ff */
[----:B------:R-:W-:-:S09]  /*3eb0*/  UPRMT UR6, UR8, 0x654, UR6 ;  /* 0x0000065408067896 */ /* 0x000fd20008000006 */
[----:B------:R-:W-:Y:S03]  /*3ec0*/  SYNCS.ARRIVE.TRANS64.RED.A1T0 RZ, [UR6], RZ ;  /* 0x000000ffffff79a7 */ /* 0x000fe60008100406 */
.L_x_77:
[----:B-12---:R-:W-:Y:S01]  /*3ed0*/  SHF.L.U32 R3, RZ, 0x1f, RZ ;  /* 0x0000001fff037819 */ /* 0x006fe200000006ff */
[----:B------:R-:W-:Y:S01]  /*3ee0*/  UIADD3 UR6, UPT, UPT, UR5, 0xf0, URZ ;  /* 0x000000f005067890 */ /* 0x000fe2000fffe0ff */
[----:B------:R-:W-:Y:S02]  /*3ef0*/  PLOP3.LUT P0, PT, PT, PT, UP0, 0x80, 0x8 ;  /* 0x000000000008781c */ /* 0x000fe40003f0f008 */
[----:B------:R-:W1:Y:S02]  /*3f00*/  SYNCS.PHASECHK.TRANS64.TRYWAIT P1, [UR5+0xf0], R3 ;  /* 0x0000f003ff0075a7 */ /* 0x000e640008021105 */
[----:B-1----:R-:W-:Y:S09]  /*3f10*/  @!P1 BRA `(.L_x_79) ;  /* 0x0000005000089947 */ /* 0x002ff20003800000 */
.L_x_172:
[----:B------:R-:W-:Y:S01]  /*3f20*/  @!UP0 UPRMT UR6, UR8, 0x654, UR6 ;  /* 0x0000065408068896 */ /* 0x000fe20008000006 */
[----:B------:R-:W-:Y:S02]  /*3f30*/  UMOV UR5, 0x1 ;  /* 0x0000000100057882 */ /* 0x000fe40000000000 */
[----:B------:R-:W-:-:S06]  /*3f40*/  UMOV UR8, 0xffff ;  /* 0x0000ffff00087882 */ /* 0x000fcc0000000000 */
[----:B------:R-:W-:Y:S01]  /*3f50*/  @!P0 SYNCS.ARRIVE.TRANS64.RED.A1T0 RZ, [UR6], RZ ;  /* 0x000000ffffff89a7 */ /* 0x000fe20008100406 */
[----:B------:R-:W-:Y:S01]  /*3f60*/  NOP ;  /* 0x0000000000007918 */ /* 0x000fe20000000000 */
[----:B-1----:R-:W1:Y:S01]  /*3f70*/  LDS R0, [UR4+0x14] ;  /* 0x00001404ff007984 */ /* 0x002e620008000800 */
[----:B------:R-:W-:-:S04]  /*3f80*/  ULOP3.LUT UR6, UR21, 0xffff, URZ, 0xc0, !UPT ;  /* 0x0000ffff15067892 */ /* 0x000fc8000f8ec0ff */
[----:B------:R-:W-:-:S04]  /*3f90*/  USHF.R.U32.HI UR6, URZ, 0x5, UR6 ;  /* 0x00000005ff067899 */ /* 0x000fc80008011606 */
[----:B------:R-:W-:Y:S02]  /*3fa0*/  USHF.L.U32 UR8, UR8, UR6, URZ ;  /* 0x0000000608087299 */ /* 0x000fe400080006ff */
[----:B------:R-:W-:-:S04]  /*3fb0*/  USHF.L.U32 UR5, UR5, UR6, URZ ;  /* 0x0000000605057299 */ /* 0x000fc800080006ff */
[----:B-1----:R-:W-:-:S04]  /*3fc0*/  LOP3.LUT R0, R0, UR8, RZ, 0xc0, !PT ;  /* 0x0000000800007c12 */ /* 0x002fc8000f8ec0ff */
[----:B------:R-:W-:-:S13]  /*3fd0*/  ISETP.NE.AND P0, PT, R0, UR8, PT ;  /* 0x0000000800007c0c */ /* 0x000fda000bf05270 */
[----:B------:R-:W-:Y:S05]  /*3fe0*/  @P0 BRA `(.L_x_80) ;  /* 0x0000000000580947 */ /* 0x000fea0003800000 */
[----:B------:R-:W1:Y:S02]  /*3ff0*/  LDS R0, [UR4+0x18] ;  /* 0x00001804ff007984 */ /* 0x000e640008000800 */
[----:B-1----:R-:W-:-:S04]  /*4000*/  LOP3.LUT R0, R0, UR5, RZ, 0xc0, !PT ;  /* 0x0000000500007c12 */ /* 0x002fc8000f8ec0ff */
[----:B------:R-:W-:-:S13]  /*4010*/  ISETP.NE.AND P0, PT, R0, UR5, PT ;  /* 0x0000000500007c0c */ /* 0x000fda000bf05270 */
[----:B------:R-:W-:Y:S05]  /*4020*/  @P0 BRA `(.L_x_81) ;  /* 0x00000000003c0947 */ /* 0x000fea0003800000 */
[----:B------:R-:W1:Y:S01]  /*4030*/  S2R R2, SR_LANEID ;  /* 0x0000000000027919 */ /* 0x000e620000000000 */
[----:B------:R-:W-:Y:S01]  /*4040*/  ULOP3.LUT UR8, URZ, UR8, URZ, 0x33, !UPT ;  /* 0x00000008ff087292 */ /* 0x000fe2000f8e33ff */
[----:B------:R-:W-:Y:S01]  /*4050*/  LOP3.LUT R4, RZ, UR5, RZ, 0x33, !PT ;  /* 0x00000005ff047c12 */ /* 0x000fe2000f8e33ff */
[----:B----4-:R-:W-:Y:S02]  /*4060*/  VOTEU.ANY UR7, UPT, PT ;  /* 0x0000000000077886 */ /* 0x010fe400038e0100 */
[----:B------:R-:W-:Y:S01]  /*4070*/  UFLO.U32 UR7, UR7 ;  /* 0x00000007000772bd */ /* 0x000fe200080e0000 */
[----:B------:R-:W2:Y:S01]  /*4080*/  REDUX UR5, R4 ;  /* 0x00000000040573c4 */ /* 0x000ea20000000000 */
[----:B------:R-:W-:-:S06]  /*4090*/  IMAD.U32 R0, RZ, RZ, UR8 ;  /* 0x00000008ff007e24 */ /* 0x000fcc000f8e00ff */
[----:B------:R4:W-:Y:S01]  /*40a0*/  UTCATOMSWS.AND URZ, UR8 ;  /* 0x0000000800ff79e3 */ /* 0x0009e20008000000 */
[----:B------:R-:W3:Y:S01]  /*40b0*/  REDUX UR6, R0 ;  /* 0x00000000000673c4 */ /* 0x000ee20000000000 */
[----:B-1----:R-:W-:Y:S01]  /*40c0*/  ISETP.EQ.U32.AND P0, PT, R2, UR7, PT ;  /* 0x0000000702007c0c */ /* 0x002fe2000bf02070 */
[----:B--2---:R-:W-:Y:S01]  /*40d0*/  IMAD.U32 R2, RZ, RZ, UR5 ;  /* 0x00000005ff027e24 */ /* 0x004fe2000f8e00ff */
[----:B---3--:R-:W-:-:S11]  /*40e0*/  MOV R3, UR6 ;  /* 0x0000000600037c02 */ /* 0x008fd60008000f00 */
[----:B------:R4:W-:Y:S04]  /*40f0*/  @P0 ATOMS.AND RZ, [UR4+0x14], R3 ;  /* 0x00001403ffff098c */ /* 0x0009e8000a800004 */
[----:B------:R4:W-:Y:S01]  /*4100*/  @P0 ATOMS.AND RZ, [UR4+0x18], R2 ;  /* 0x00001802ffff098c */ /* 0x0009e2000a800004 */
[----:B------:R-:W-:Y:S05]  /*4110*/  BRA `(.L_x_82) ;  /* 0x0000000000147947 */ /* 0x000fea0003800000 */
.L_x_81:
[----:B------:R-:W-:Y:S02]  /*4120*/  MOV R2, 0x4140 ;  /* 0x0000414000027802 */ /* 0x000fe40000000f00 */
[----:B---345:R-:W-:Y:S05]  /*4130*/  CALL.REL.NOINC `($__internal_0_$__cuda_sm10x_tcgen05_guardrail_trap_col_being_dealloced_not_returned_by_alloc) ;  /* 0x0000005000e87944 */ /* 0x038fea0003c00000 */
[----:B------:R-:W-:Y:S05]  /*4140*/  BRA `(.L_x_82) ;  /* 0x0000000000087947 */ /* 0x000fea0003800000 */
.L_x_80:
[----:B------:R-:W-:Y:S02]  /*4150*/  MOV R2, 0x4170 ;  /* 0x0000417000027802 */ /* 0x000fe40000000f00 */
[----:B---345:R-:W-:Y:S05]  /*4160*/  CALL.REL.NOINC `($__internal_2_$__cuda_sm10x_tcgen05_guardrail_trap_unallocated_columns_being_dealloced) ;  /* 0x0000005000f47944 */ /* 0x038fea0003c00000 */
.L_x_82:
[----:B------:R-:W-:Y:S01]  /*4170*/  NOP ;  /* 0x0000000000007918 */ /* 0x000fe20000000000 */
[----:B----4-:R-:W-:Y:S05]  /*4180*/  EXIT ;  /* 0x000000000000794d */ /* 0x010fea0003800000 */
.L_x_53:
[----:B------:R-:W-:-:S09]  /*4190*/  UISETP.NE.OR UP5, UPT, UR10, 0x3, !UP5 ;  /* 0x000000030a00788c */ /* 0x000fd2000efa5670 */
[----:B------:R-:W-:Y:S05]  /*41a0*/  BRA.U UP5, `(.L_x_83) ;  /* 0x0000001105787547 */ /* 0x000fea000b800000 */
[----:B------:R-:W1:Y:S01]  /*41b0*/  LDC R0, c[0x0][0xb30] ;  /* 0x0002cc00ff007b82 */ /* 0x000e620000000800 */
[----:B------:R-:W2:Y:S01]  /*41c0*/  LDCU.64 UR8, c[0x0][0x888] ;  /* 0x00011100ff0877ac */ /* 0x000ea20008000a00 */
[----:B------:R-:W-:Y:S02]  /*41d0*/  HFMA2 R25, -RZ, RZ, 0, 0 ;  /* 0x00000000ff197431 */ /* 0x000fe400000001ff */
[----:B-----5:R-:W-:Y:S01]  /*41e0*/  IMAD.MOV.U32 R32, RZ, RZ, 0x1 ;  /* 0x00000001ff207424 */ /* 0x020fe200078e00ff */
[----:B------:R-:W-:Y:S01]  /*41f0*/  MOV R23, 0x1000 ;  /* 0x0000100000177802 */ /* 0x000fe20000000f00 */
[----:B------:R-:W3:Y:S01]  /*4200*/  LDCU.64 UR4, c[0x0][0x890] ;  /* 0x00011200ff0477ac */ /* 0x000ee20008000a00 */
[----:B------:R-:W-:Y:S01]  /*4210*/  IMAD.MOV.U32 R27, RZ, RZ, RZ ;  /* 0x000000ffff1b7224 */ /* 0x000fe200078e00ff */
[----:B------:R-:W4:Y:S01]  /*4220*/  LDC R19, c[0x0][0x370] ;  /* 0x0000dc00ff137b82 */ /* 0x000f220000000800 */
[----:B------:R-:W-:Y:S01]  /*4230*/  UMOV UR7, 0x400 ;  /* 0x0000040000077882 */ /* 0x000fe20000000000 */
[----:B------:R-:W-:-:S02]  /*4240*/  UPLOP3.LUT UP0, UPT, UPT, UPT, UPT, 0x40, 0x4 ;  /* 0x000000000004789c */ /* 0x000fc40003f0e870 */
[----:B------:R-:W-:-:S04]  /*4250*/  ULEA UR7, UR37, UR7, 0x18 ;  /* 0x0000000725077291 */ /* 0x000fc8000f8ec0ff */
[----:B------:R-:W4:Y:S01]  /*4260*/  LDC R2, c[0x0][0xb0c] ;  /* 0x0002c300ff027b82 */ /* 0x000f220000000800 */
[----:B------:R-:W-:Y:S02]  /*4270*/  UIADD3 UR13, UPT, UPT, UR7, 0x38, URZ ;  /* 0x00000038070d7890 */ /* 0x000fe4000fffe0ff */
[----:B--2---:R-:W-:Y:S02]  /*4280*/  UISETP.NE.U32.AND UP3, UPT, UR8, URZ, UPT ;  /* 0x000000ff0800728c */ /* 0x004fe4000bf65070 */
[----:B------:R-:W-:Y:S02]  /*4290*/  UIADD3 UR41, UPT, UPT, UR7, 0x20, URZ ;  /* 0x0000002007297890 */ /* 0x000fe4000fffe0ff */
[----:B---3--:R-:W-:Y:S01]  /*42a0*/  UISETP.NE.U32.AND UP4, UPT, UR4, URZ, UPT ;  /* 0x000000ff0400728c */ /* 0x008fe2000bf85070 */
[----:B------:R-:W2:Y:S01]  /*42b0*/  LDC R18, c[0x0][0xb20] ;  /* 0x0002c800ff127b82 */ /* 0x000ea20000000800 */
[----:B-1----:R-:W-:Y:S01]  /*42c0*/  ISETP.NE.AND P1, PT, R0, 0x1, PT ;  /* 0x000000010000780c */ /* 0x002fe20003f25270 */
[----:B------:R-:W-:-:S02]  /*42d0*/  UISETP.NE.AND.EX UP3, UPT, UR9, URZ, UPT, UP3 ;  /* 0x000000ff0900728c */ /* 0x000fc4000bf65330 */
[----:B------:R-:W-:Y:S02]  /*42e0*/  UIADD3 UR33, UPT, UPT, UR7, 0x28, URZ ;  /* 0x0000002807217890 */ /* 0x000fe4000fffe0ff */
[----:B------:R-:W-:Y:S02]  /*42f0*/  UIADD3 UR25, UPT, UPT, UR7, 0x30, URZ ;  /* 0x0000003007197890 */ /* 0x000fe4000fffe0ff */
[----:B------:R-:W1:Y:S01]  /*4300*/  LDC.64 R36, c[0x0][0x348] ;  /* 0x0000d200ff247b82 */ /* 0x000e620000000a00 */
[----:B------:R-:W-:Y:S02]  /*4310*/  UPRMT UR13, UR37, 0x654, UR13 ;  /* 0x00000654250d7896 */ /* 0x000fe4000800000d */
[----:B------:R-:W-:-:S05]  /*4320*/  UISETP.NE.AND.EX UP4, UPT, UR5, URZ, UPT, UP4 ;  /* 0x000000ff0500728c */ /* 0x000fca000bf85340 */
[----:B------:R-:W3:Y:S08]  /*4330*/  LDC.64 R16, c[0x0][0xb10] ;  /* 0x0002c400ff107b82 */ /* 0x000ef00000000a00 */
[----:B------:R-:W1:Y:S08]  /*4340*/  LDC.64 R6, c[0x0][0xb18] ;  /* 0x0002c600ff067b82 */ /* 0x000e700000000a00 */
[----:B------:R-:W1:Y:S08]  /*4350*/  LDC.64 R4, c[0x0][0xb28] ;  /* 0x0002ca00ff047b82 */ /* 0x000e700000000a00 */
[----:B--2-4-:R-:W1:Y:S02]  /*4360*/  LDC R22, c[0x0][0x374] ;  /* 0x0000dd00ff167b82 */ /* 0x014e640000000800 */
.L_x_94:
[----:B------:R-:W-:Y:S02]  /*4370*/  LEA R0, R27, UR7, 0x3 ;  /* 0x000000071b007c11 */ /* 0x000fe4000f8e18ff */
[----:B------:R-:W-:Y:S02]  /*4380*/  SHF.L.U32 R3, R25, 0x1f, RZ ;  /* 0x0000001f19037819 */ /* 0x000fe400000006ff */
[----:B------:R-:W-:Y:S02]  /*4390*/  LEA R28, R27, UR7, 0x4 ;  /* 0x000000071b1c7c11 */ /* 0x000fe4000f8e20ff */
[----:B--2---:R-:W2:Y:S02]  /*43a0*/  SYNCS.PHASECHK.TRANS64.TRYWAIT P0, [R0+URZ+0x70], R3 ;  /* 0x00007003000075a7 */ /* 0x004ea400080011ff */
[----:B--2---:R-:W-:Y:S05]  /*43b0*/  @!P0 BRA `(.L_x_84) ;  /* 0x0000004800f88947 */ /* 0x004fea0003800000 */
.L_x_173:
[----:B------:R-:W-:Y:S01]  /*43c0*/  ISETP.GE.AND P0, PT, R26, 0x1, PT ;  /* 0x000000011a00780c */ /* 0x000fe20003f06270 */
[----:B------:R-:W4:Y:S01]  /*43d0*/  LDS.128 R28, [R28+0x100] ;  /* 0x000100001c1c7984 */ /* 0x000f220000000c00 */
[----:B--2---:R-:W-:Y:S01]  /*43e0*/  VIADD R0, R0, 0x80 ;  /* 0x0000008000007836 */ /* 0x004fe20000000000 */
[----:B------:R-:W-:Y:S01]  /*43f0*/  @!PT LDS RZ, [RZ] ;  /* 0x00000000fffff984 */ /* 0x000fe20000000800 */
[----:B------:R-:W-:Y:S01]  /*4400*/  @!PT LDS RZ, [RZ] ;  /* 0x00000000fffff984 */ /* 0x000fe20000000800 */
[----:B------:R-:W-:Y:S01]  /*4410*/  @!PT LDS RZ, [RZ] ;  /* 0x00000000fffff984 */ /* 0x000fe20000000800 */
[----:B------:R-:W-:Y:S01]  /*4420*/  @!PT LDS RZ, [RZ] ;  /* 0x00000000fffff984 */ /* 0x000fe20000000800 */
[----:B------:R2:W-:Y:S06]  /*4430*/  MEMBAR.ALL.CTA ;  /* 0x0000000000007992 */ /* 0x0005ec0000008000 */
[----:B--2---:R-:W2:Y:S01]  /*4440*/  FENCE.VIEW.ASYNC.S ;  /* 0x00000000000073c6 */ /* 0x004ea20000000000 */
[----:B------:R-:W-:Y:S04]  /*4450*/  PRMT R0, RZ, 0x654, R0 ;  /* 0x00000654ff007816 */ /* 0x000fe80000000000 */
[----:B--2---:R2:W-:Y:S01]  /*4460*/  SYNCS.ARRIVE.TRANS64.RED.A1T0 RZ, [R0+URZ], RZ ;  /* 0x000000ff00ff79a7 */ /* 0x0045e200081004ff */
[----:B----4-:R-:W-:Y:S11]  /*4470*/  LOP3.LUT P3, RZ, R30, 0x1, RZ, 0xc0, !PT ;  /* 0x000000011eff7812 */ /* 0x010ff6000786c0ff */
[----:B------:R-:W-:Y:S02]  /*4480*/  @!UPT UIADD3 URZ, UPT, UPT, URZ, URZ, URZ ;  /* 0x000000fffffff290 */ /* 0x000fe4000fffe0ff */
[----:B------:R-:W-:Y:S02]  /*4490*/  @P3 MOV R13, R28 ;  /* 0x0000001c000d3202 */ /* 0x000fe40000000f00 */
[----:B------:R-:W-:Y:S01]  /*44a0*/  @P3 LOP3.LUT R8, R29, 0xffff, RZ, 0xc0, !PT ;  /* 0x0000ffff1d083812 */ /* 0x000fe200078ec0ff */
[----:B--2---:R-:W-:Y:S06]  /*44b0*/  @!P0 BRA `(.L_x_85) ;  /* 0x0000000000a48947 */ /* 0x004fec0003800000 */
[----:B-1----:R-:W-:Y:S01]  /*44c0*/  IMAD.HI.U32 R33, R22, R7, RZ ;  /* 0x0000000716217227 */ /* 0x002fe200078e00ff */
[----:B------:R-:W-:Y:S02]  /*44d0*/  ISETP.NE.AND P0, PT, R6, 0x1, PT ;  /* 0x000000010600780c */ /* 0x000fe40003f05270 */
[----:B------:R-:W-:Y:S01]  /*44e0*/  ISETP.NE.AND P2, PT, R26, 0x1, PT ;  /* 0x000000011a00780c */ /* 0x000fe20003f45270 */
[----:B---3--:R-:W-:Y:S01]  /*44f0*/  IMAD.HI.U32 R34, R19, R16, RZ ;  /* 0x0000001013227227 */ /* 0x008fe200078e00ff */
[----:B------:R-:W-:Y:S02]  /*4500*/  SHF.R.U32.HI R33, RZ, R18, R33 ;  /* 0x00000012ff217219 */ /* 0x000fe40000011621 */
[----:B------:R-:W-:Y:S01]  /*4510*/  ISETP.NE.AND P4, PT, R2, 0x1, PT ;  /* 0x000000010200780c */ /* 0x000fe20003f85270 */
[----:B------:R-:W-:Y:S01]  /*4520*/  IMAD.HI.U32 R38, R13, R16, RZ ;  /* 0x000000100d267227 */ /* 0x000fe200078e00ff */
[----:B------:R-:W-:Y:S02]  /*4530*/  SHF.R.U32.HI R34, RZ, R17, R34 ;  /* 0x00000011ff227219 */ /* 0x000fe40000011622 */
[----:B------:R-:W-:Y:S01]  /*4540*/  SEL R3, R22, R33, !P0 ;  /* 0x0000002116037207 */ /* 0x000fe20004000000 */
[C---:B------:R-:W-:Y:S01]  /*4550*/  IMAD.HI.U32 R33, R8.reuse, R7, RZ ;  /* 0x0000000708217227 */ /* 0x040fe200078e00ff */
[----:B------:R-:W-:Y:S02]  /*4560*/  SEL R11, R19, R34, !P4 ;  /* 0x00000022130b7207 */ /* 0x000fe40006000000 */
[----:B------:R-:W-:Y:S01]  /*4570*/  SHF.R.U32.HI R38, RZ, R17, R38 ;  /* 0x00000011ff267219 */ /* 0x000fe20000011626 */
[----:B------:R-:W-:Y:S01]  /*4580*/  IMAD.HI.U32 R40, R3, R4, RZ ;  /* 0x0000000403287227 */ /* 0x000fe200078e00ff */
[----:B------:R-:W-:Y:S03]  /*4590*/  SHF.R.U32.HI R33, RZ, R18, R33 ;  /* 0x00000012ff217219 */ /* 0x000fe60000011621 */
[----:B------:R-:W-:Y:S01]  /*45a0*/  IMAD.HI.U32 R34, R11, R4, RZ ;  /* 0x000000040b227227 */ /* 0x000fe200078e00ff */
[----:B------:R-:W-:Y:S02]  /*45b0*/  @P2 SHF.R.U32.HI R3, RZ, R5, R40 ;  /* 0x00000005ff032219 */ /* 0x000fe40000011628 */
[----:B------:R-:W-:Y:S02]  /*45c0*/  SEL R9, R8, R33, !P0 ;  /* 0x0000002108097207 */ /* 0x000fe40004000000 */
[----:B------:R-:W-:Y:S01]  /*45d0*/  @P2 SHF.R.U32.HI R11, RZ, R5, R34 ;  /* 0x00000005ff0b2219 */ /* 0x000fe20000011622 */
[C---:B------:R-:W-:Y:S01]  /*45e0*/  IMAD R10, R26.reuse, R3, RZ ;  /* 0x000000031a0a7224 */ /* 0x040fe200078e02ff */
[----:B------:R-:W-:Y:S01]  /*45f0*/  SEL R3, R13, R38, !P4 ;  /* 0x000000260d037207 */ /* 0x000fe20006000000 */
[C---:B------:R-:W-:Y:S03]  /*4600*/  IMAD.HI.U32 R14, R9.reuse, R4, RZ ;  /* 0x00000004090e7227 */ /* 0x040fe600078e00ff */
[----:B------:R-:W-:Y:S01]  /*4610*/  ISETP.GE.AND P0, PT, R9, R10, PT ;  /* 0x0000000a0900720c */ /* 0x000fe20003f06270 */
[C---:B------:R-:W-:Y:S01]  /*4620*/  IMAD R12, R26.reuse, R11, RZ ;  /* 0x0000000b1a0c7224 */ /* 0x040fe200078e02ff */
[-C--:B------:R-:W-:Y:S04]  /*4630*/  SHF.R.U32.HI R14, RZ, R5.reuse, R14 ;  /* 0x00000005ff0e7219 */ /* 0x080fe8000001160e */
[----:B------:R-:W-:Y:S02]  /*4640*/  ISETP.GE.OR P0, PT, R3, R12, P0 ;  /* 0x0000000c0300720c */ /* 0x000fe40000706670 */
[----:B------:R-:W-:Y:S05]  /*4650*/  SEL R15, R9, R14, !P2 ;  /* 0x0000000e090f7207 */ /* 0x000fea0005000000 */
[----:B------:R-:W-:Y:S04]  /*4660*/  IMAD.MOV R14, RZ, RZ, -R15 ;  /* 0x000000ffff0e7224 */ /* 0x000fe800078e0a0f */
[----:B------:R-:W-:Y:S02]  /*4670*/  IMAD R14, R26, R14, R9 ;  /* 0x0000000e1a0e7224 */ /* 0x000fe400078e0209 */
[C---:B------:R-:W-:Y:S05]  /*4680*/  @!P0 IMAD.HI.U32 R10, R3.reuse, R4, RZ ;  /* 0x00000004030a8227 */ /* 0x040fea00078e00ff */
[----:B------:R-:W-:Y:S04]  /*4690*/  @!P0 SHF.R.U32.HI R10, RZ, R5, R10 ;  /* 0x00000005ff0a8219 */ /* 0x000fe8000001160a */
[----:B------:R-:W-:Y:S01]  /*46a0*/  @!P0 SEL R0, R3, R10, !P2 ;  /* 0x0000000a03008207 */ /* 0x000fe20005000000 */
[----:B------:R-:W-:Y:S03]  /*46b0*/  IMAD.MOV R10, RZ, RZ, -R3 ;  /* 0x000000ffff0a7224 */ /* 0x000fe600078e0a03 */
[----:B------:R-:W-:Y:S01]  /*46c0*/  @!P0 IADD3 R15, PT, PT, R15, -R0, RZ ;  /* 0x800000000f0f8210 */ /* 0x000fe20007ffe0ff */
[----:B------:R-:W-:Y:S01]  /*46d0*/  @!P0 IMAD R0, R11, R14, R0 ;  /* 0x0000000e0b008224 */ /* 0x000fe200078e0200 */
[----:B------:R-:W-:Y:S01]  /*46e0*/  IADD3 R11, PT, PT, -R9, RZ, RZ ;  /* 0x000000ff090b7210 */ /* 0x000fe20007ffe1ff */
[----:B------:R-:W-:Y:S02]  /*46f0*/  IMAD R13, R2, R10, R13 ;  /* 0x0000000a020d7224 */ /* 0x000fe400078e020d */
[----:B------:R-:W-:Y:S02]  /*4700*/  @!P0 IMAD R9, R15, R26, R3 ;  /* 0x0000001a0f098224 */ /* 0x000fe400078e0203 */
[----:B------:R-:W-:Y:S02]  /*4710*/  @!P0 IMAD.MOV.U32 R3, RZ, RZ, R0 ;  /* 0x000000ffff038224 */ /* 0x000fe400078e0000 */
[----:B------:R-:W-:Y:S02]  /*4720*/  IMAD R8, R6, R11, R8 ;  /* 0x0000000b06087224 */ /* 0x000fe400078e0208 */
[----:B------:R-:W-:Y:S02]  /*4730*/  IMAD R13, R3, R2, R13 ;  /* 0x00000002030d7224 */ /* 0x000fe400078e020d */
[----:B------:R-:W-:Y:S02]  /*4740*/  IMAD R8, R9, R6, R8 ;  /* 0x0000000609087224 */ /* 0x000fe400078e0208 */
.L_x_85:
[----:B------:R-:W-:Y:S05]  /*4750*/  BRA.U UP0, `(.L_x_86) ;  /* 0x0000000100107547 */ /* 0x000fea000b800000 */
[----:B------:R-:W-:Y:S04]  /*4760*/  MOV R0, UR6 ;  /* 0x0000000600007c02 */ /* 0x000fe80008000f00 */
[----:B------:R-:W-:Y:S04]  /*4770*/  SHF.L.U32 R3, R0, 0x1f, RZ ;  /* 0x0000001f00037819 */ /* 0x000fe800000006ff */
[----:B------:R-:W2:Y:S02]  /*4780*/  SYNCS.PHASECHK.TRANS64.TRYWAIT P0, [UR7+0x68], R3 ;  /* 0x00006803ff0075a7 */ /* 0x000ea40008001107 */
[----:B--2---:R-:W-:Y:S05]  /*4790*/  @!P0 BRA `(.L_x_87) ;  /* 0x0000004800148947 */ /* 0x004fea0003800000 */
.L_x_86:
[----:B------:R-:W-:Y:S02]  /*47a0*/  R2UR UR42, R20 ;  /* 0x00000000142a72ca */ /* 0x000fe400000e0000 */
[----:B------:R-:W-:Y:S02]  /*47b0*/  R2UR UR43, R21 ;  /* 0x00000000152b72ca */ /* 0x000fe400000e0000 */
[----:B------:R-:W-:Y:S02]  /*47c0*/  ISETP.NE.U32.AND P2, PT, RZ, UR4, PT ;  /* 0x00000004ff007c0c */ /* 0x000fe4000bf45070 */
[----:B------:R-:W-:Y:S02]  /*47d0*/  SHF.L.U32 R12, R32, 0x1f, RZ ;  /* 0x0000001f200c7819 */ /* 0x000fe400000006ff */
[----:B------:R-:W-:Y:S05]  /*47e0*/  ISETP.NE.AND.EX P2, PT, RZ, UR5, PT, P2 ;  /* 0x00000005ff007c0c */ /* 0x000fea000bf45320 */
[----:B------:R-:W-:Y:S02]  /*47f0*/  USHF.L.U32 UR42, UR42, 0x7, URZ ;  /* 0x000000072a2a7899 */ /* 0x000fe400080006ff */
[----:B------:R-:W-:Y:S01]  /*4800*/  USHF.L.U32 UR43, UR43, 0x6, URZ ;  /* 0x000000062b2b7899 */ /* 0x000fe200080006ff */
[----:B------:R-:W-:Y:S11]  /*4810*/  BRA.U !UP4, `(.L_x_88) ;  /* 0x000000010c347547 */ /* 0x000ff6000b800000 */
[----:B------:R-:W-:Y:S01]  /*4820*/  UPLOP3.LUT UP1, UPT, UPT, UPT, UP3, 0x80, 0x8 ;  /* 0x000000000008789c */ /* 0x000fe20003f2f030 */
[----:B--2---:R-:W-:Y:S02]  /*4830*/  HFMA2 R0, -RZ, RZ, 0, 5.9604644775390625e-08 ;  /* 0x00000001ff007431 */ /* 0x004fe400000001ff */
[----:B------:R-:W-:Y:S03]  /*4840*/  IMAD.MOV.U32 R59, RZ, RZ, 0x1 ;  /* 0x00000001ff3b7424 */ /* 0x000fe600078e00ff */
[----:B------:R-:W-:Y:S05]  /*4850*/  PLOP3.LUT P0, PT, PT, PT, UP1, 0x80, 0x8 ;  /* 0x000000000008781c */ /* 0x000fea0003f0f018 */
[----:B------:R-:W2:Y:S01]  /*4860*/  @UP1 LDCU.64 UR10, c[0x0][0x888] ;  /* 0x00011100ff0a17ac */ /* 0x000ea20008000a00 */
[----:B------:R-:W-:Y:S07]  /*4870*/  @UP1 UIMAD UR8, UR36, UR4, URZ ;  /* 0x00000004240812a4 */ /* 0x000fee000f8e02ff */
[----:B------:R-:W-:Y:S01]  /*4880*/  @!P0 PRMT R59, R0, 0x7610, R59 ;  /* 0x00007610003b8816 */ /* 0x000fe2000000003b */
[----:B--2---:R-:W-:Y:S03]  /*4890*/  @UP1 UIMAD.WIDE UR10, UR8, 0x4, UR10 ;  /* 0x00000004080a18a5 */ /* 0x004fe6000f8e020a */
[----:B------:R-:W2:Y:S03]  /*48a0*/  @!UP1 LDCU UR8, c[0x0][0x880] ;  /* 0x00011000ff0897ac */ /* 0x000ea60008000800 */
[----:B------:R-:W-:Y:S01]  /*48b0*/  IMAD.U32 R10, RZ, RZ, UR10 ;  /* 0x0000000aff0a7e24 */ /* 0x000fe2000f8e00ff */
[----:B------:R-:W-:Y:S05]  /*48c0*/  MOV R11, UR11 ;  /* 0x0000000b000b7c02 */ /* 0x000fea0008000f00 */
[----:B------:R4:W5:Y:S02]  /*48d0*/  @P0 LDG.E R35, desc[UR46][R10.64] ;  /* 0x0000002e0a230981 */ /* 0x000964000c1e1900 */
[----:B--2-4-:R-:W-:Y:S07]  /*48e0*/  @!P0 IMAD.U32 R35, RZ, RZ, UR8 ;  /* 0x00000008ff238e24 */ /* 0x014fee000f8e00ff */
.L_x_88:
[----:B-----5:R-:W-:Y:S01]  /*48f0*/  @!P2 FSETP.EQ.AND P0, PT, R35, RZ, PT ;  /* 0x000000ff2300a20b */ /* 0x020fe20003f02000 */
[----:B------:R-:W-:Y:S01]  /*4900*/  @!UPT UIADD3 URZ, UPT, UPT, URZ, URZ, URZ ;  /* 0x000000fffffff290 */ /* 0x000fe2000fffe0ff */
[----:B------:R-:W-:Y:S11]  /*4910*/  @!P2 BRA `(.L_x_89) ;  /* 0x000000000014a947 */ /* 0x000ff60003800000 */
[----:B------:R-:W-:Y:S02]  /*4920*/  LOP3.LUT P2, RZ, R59, 0xff, RZ, 0xc0, !PT ;  /* 0x000000ff3bff7812 */ /* 0x000fe4000784c0ff */
[----:B------:R-:W-:Y:S04]  /*4930*/  PLOP3.LUT P0, PT, PT, PT, UP1, 0x80, 0x8 ;  /* 0x000000000008781c */ /* 0x000fe80003f0f018 */
[----:B------:R-:W-:Y:S07]  /*4940*/  PLOP3.LUT P0, PT, P0, PT, PT, 0x8, 0x80 ;  /* 0x000000000080781c */ /* 0x000fee000070e170 */
[----:B------:R-:W-:Y:S11]  /*4950*/  @P2 FSETP.EQ.AND P0, PT, R35, RZ, PT ;  /* 0x000000ff2300220b */ /* 0x000ff60003f02000 */
[----:B------:R-:W-:Y:S02]  /*4960*/  @!UPT UIADD3 URZ, UPT, UPT, URZ, URZ, URZ ;  /* 0x000000fffffff290 */ /* 0x000fe4000fffe0ff */
.L_x_89:
[----:B------:R-:W4:Y:S01]  /*4970*/  SYNCS.PHASECHK.TRANS64.TRYWAIT P2, [UR7+0x40], R12 ;  /* 0x0000400cff0075a7 */ /* 0x000f220008041107 */
[----:B------:R-:W-:Y:S04]  /*4980*/  ELECT P4, URZ, PT ;  /* 0x0000000000ff782f */ /* 0x000fe80003880000 */
[----:B------:R-:W-:Y:S11]  /*4990*/  PLOP3.LUT P4, PT, P0, P4, PT, 0xf2, 0x2f ;  /* 0x00000000002f781c */ /* 0x000ff60000789e72 */
[----:B------:R-:W-:Y:S02]  /*49a0*/  @!UPT UIADD3 URZ, UPT, UPT, URZ, URZ, URZ ;  /* 0x000000fffffff290 */ /* 0x000fe4000fffe0ff */
[----:B-1----:R-:W-:Y:S05]  /*49b0*/  @!P4 IADD3 R9, P0, PT, R36, 0x580, RZ ;  /* 0x000005802409c810 */ /* 0x002fea0007f1e0ff */
[----:B--2---:R-:W-:Y:S01]  /*49c0*/  @!P4 IMAD.X R0, RZ, RZ, R37, P0 ;  /* 0x000000ffff00c224 */ /* 0x004fe200000e0625 */
[----:B----4-:R-:W-:Y:S07]  /*49d0*/  @!P2 BRA `(.L_x_90) ;  /* 0x00000044009ca947 */ /* 0x010fee0003800000 */
.L_x_176:
[----:B------:R-:W-:Y:S01]  /*49e0*/  @!P4 R2UR UR9, R9 ;  /* 0x000000000909c2ca */ /* 0x000fe200000e0000 */
[----:B------:R-:W-:Y:S01]  /*49f0*/  VOTEU.ALL UP0, P4 ;  /* 0x0000000000ff7886 */ /* 0x000fe20002000000 */
[----:B------:R-:W-:Y:S01]  /*4a00*/  @!P4 R2UR UR8, R0 ;  /* 0x000000000008c2ca */ /* 0x000fe200000e0000 */
[----:B------:R-:W-:Y:S01]  /*4a10*/  VOTEU.ALL UP2, P4 ;  /* 0x0000000000ff7886 */ /* 0x000fe20002040000 */
[----:B------:R-:W-:Y:S01]  /*4a20*/  UMOV UR16, 0x0 ;  /* 0x0000000000107882 */ /* 0x000fe20000000000 */
[----:B------:R-:W-:Y:S01]  /*4a30*/  UMOV UR17, 0x10000000 ;  /* 0x1000000000117882 */ /* 0x000fe20000000000 */
[----:B------:R-:W-:Y:S01]  /*4a40*/  @!UP0 UIADD3 UR40, UPT, UPT, UR7, 0x200, URZ ;  /* 0x0000020007288890 */ /* 0x000fe2000fffe0ff */
[----:B------:R-:W-:Y:S01]  /*4a50*/  @!P4 IMAD.MOV.U32 R0, RZ, RZ, 0x1000 ;  /* 0x00001000ff00c424 */ /* 0x000fe200078e00ff */
[----:B------:R-:W-:Y:S01]  /*4a60*/  UMOV UR44, UR36 ;  /* 0x00000024002c7c82 */ /* 0x000fe20008000000 */
[----:B------:R-:W-:Y:S01]  /*4a70*/  @!UP0 UIADD3 UR10, UPT, UPT, UR42, 0x40, URZ ;  /* 0x000000402a0a8890 */ /* 0x000fe2000fffe0ff */
[----:B------:R-:W-:Y:S01]  /*4a80*/  @!P4 IADD3 R9, P0, PT, R36, 0x580, RZ ;  /* 0x000005802409c810 */ /* 0x000fe20007f1e0ff */
[----:B------:R-:W-:Y:S01]  /*4a90*/  UMOV UR11, UR43 ;  /* 0x0000002b000b7c82 */ /* 0x000fe20008000000 */
[----:B------:R-:W-:Y:S01]  /*4aa0*/  UMOV UR12, UR36 ;  /* 0x00000024000c7c82 */ /* 0x000fe20008000000 */
[----:B------:R-:W-:Y:S01]  /*4ab0*/  IMAD.U32 R10, RZ, RZ, UR9 ;  /* 0x00000009ff0a7e24 */ /* 0x000fe2000f8e00ff */
[----:B------:R-:W-:Y:S01]  /*4ac0*/  UMOV UR9, UR41 ;  /* 0x0000002900097c82 */ /* 0x000fe20008000000 */
[----:B------:R-:W-:Y:S01]  /*4ad0*/  IMAD.U32 R11, RZ, RZ, UR8 ;  /* 0x00000008ff0b7e24 */ /* 0x000fe2000f8e00ff */
[----:B------:R-:W-:Y:S02]  /*4ae0*/  @!UP0 UIADD3 UR8, UPT, UPT, UR7, 0xa00, URZ ;  /* 0x00000a0007088890 */ /* 0x000fe4000fffe0ff */
[----:B------:R-:W-:Y:S01]  /*4af0*/  @!P4 R2UR UR18, R10 ;  /* 0x000000000a12c2ca */ /* 0x000fe200000e0000 */
[----:B------:R-:W-:Y:S01]  /*4b00*/  VOTEU.ALL UP0, P4 ;  /* 0x0000000000ff7886 */ /* 0x000fe20002000000 */
[----:B------:R-:W-:Y:S01]  /*4b10*/  @!P4 R2UR UR19, R11 ;  /* 0x000000000b13c2ca */ /* 0x000fe200000e0000 */
[----:B------:R-:W-:Y:S11]  /*4b20*/  UPRMT UR14, UR37, 0x654, UR41 ;  /* 0x00000654250e7896 */ /* 0x000ff60008000029 */
[----:B------:R-:W-:Y:S01]  /*4b30*/  @!UPT UIADD3 URZ, UPT, UPT, URZ, URZ, URZ ;  /* 0x000000fffffff290 */ /* 0x000fe2000fffe0ff */
[----:B------:R2:W-:Y:S01]  /*4b40*/  @!UP2 UTMALDG.3D [UR40], [UR18], desc[UR16] ;  /* 0x000010281200a5b4 */ /* 0x0005e20008011000 */
[----:B------:R2:W-:Y:S01]  /*4b50*/  @!UP0 UTMALDG.3D [UR8], [UR18], desc[UR16] ;  /* 0x00001008120085b4 */ /* 0x0005e20008011000 */
[----:B------:R4:W-:Y:S01]  /*4b60*/  @!P4 SYNCS.ARRIVE.TRANS64.RED.A0TR RZ, [UR7+0x20], R0 ;  /* 0x00002000ffffc9a7 */ /* 0x0009e20008300407 */
[----:B------:R-:W-:Y:S01]  /*4b70*/  SYNCS.ARRIVE.TRANS64.RED.A1T0 RZ, [UR14], RZ ;  /* 0x000000ffffff79a7 */ /* 0x000fe2000810040e */
[----:B----4-:R-:W-:Y:S01]  /*4b80*/  @!P4 IMAD.X R0, RZ, RZ, R37, P0 ;  /* 0x000000ffff00c224 */ /* 0x010fe200000e0625 */
[----:B------:R-:W4:Y:S02]  /*4b90*/  SYNCS.PHASECHK.TRANS64.TRYWAIT P2, [UR7+0x48], R12 ;  /* 0x0000480cff0075a7 */ /* 0x000f240008041107 */
[----:B--2-4-:R-:W-:Y:S05]  /*4ba0*/  @!P2 BRA `(.L_x_91) ;  /* 0x000000440040a947 */ /* 0x014fea0003800000 */
.L_x_178:
        /* <DEDUP_REMOVED lines=8> */
[----:B------:R-:W-:Y:S01]  /*4c30*/  @!UP0 UIADD3 UR32, UPT, UPT, UR7, 0x1200, URZ ;  /* 0x0000120007208890 */ /* 0x000fe2000fffe0ff */
[----:B------:R-:W-:Y:S01]  /*4c40*/  @!P4 IADD3 R21, P0, PT, R36, 0x580, RZ ;  /* 0x000005802415c810 */ /* 0x000fe20007f1e0ff */
[----:B------:R-:W-:Y:S01]  /*4c50*/  UMOV UR35, UR43 ;  /* 0x0000002b00237c82 */ /* 0x000fe20008000000 */
[----:B------:R-:W-:Y:S02]  /*4c60*/  @!UP0 UIADD3 UR10, UPT, UPT, UR42, 0x50, URZ ;  /* 0x000000502a0a8890 */ /* 0x000fe4000fffe0ff */
[----:B------:R-:W-:Y:S01]  /*4c70*/  IMAD.U32 R10, RZ, RZ, UR9 ;  /* 0x00000009ff0a7e24 */ /* 0x000fe2000f8e00ff */
[----:B------:R-:W-:Y:S01]  /*4c80*/  UMOV UR9, UR33 ;  /* 0x0000002100097c82 */ /* 0x000fe20008000000 */
[----:B------:R-:W-:Y:S01]  /*4c90*/  IMAD.U32 R11, RZ, RZ, UR8 ;  /* 0x00000008ff0b7e24 */ /* 0x000fe2000f8e00ff */
[----:B------:R-:W-:Y:S01]  /*4ca0*/  @!UP0 UIADD3 UR8, UPT, UPT, UR7, 0x1a00, URZ ;  /* 0x00001a0007088890 */ /* 0x000fe2000fffe0ff */
[----:B------:R-:W-:Y:S01]  /*4cb0*/  @!P4 IMAD.X R20, RZ, RZ, R37, P0 ;  /* 0x000000ffff14c224 */ /* 0x000fe200000e0625 */
[----:B------:R-:W-:Y:S01]  /*4cc0*/  @!P4 R2UR UR18, R10 ;  /* 0x000000000a12c2ca */ /* 0x000fe200000e0000 */
[----:B------:R-:W-:Y:S01]  /*4cd0*/  VOTEU.ALL UP0, P4 ;  /* 0x0000000000ff7886 */ /* 0x000fe20002000000 */
[----:B------:R-:W-:Y:S01]  /*4ce0*/  @!P4 R2UR UR19, R11 ;  /* 0x000000000b13c2ca */ /* 0x000fe200000e0000 */
[----:B------:R-:W-:Y:S01]  /*4cf0*/  UMOV UR11, UR43 ;  /* 0x0000002b000b7c82 */ /* 0x000fe20008000000 */
[----:B------:R-:W-:Y:S01]  /*4d00*/  UMOV UR12, UR36 ;  /* 0x00000024000c7c82 */ /* 0x000fe20008000000 */
[----:B------:R-:W-:Y:S10]  /*4d10*/  UPRMT UR14, UR37, 0x654, UR33 ;  /* 0x00000654250e7896 */ /* 0x000ff40008000021 */
[----:B------:R2:W-:Y:S01]  /*4d20*/  @!UP2 UTMALDG.3D [UR32], [UR18], desc[UR16] ;  /* 0x000010201200a5b4 */ /* 0x0005e20008011000 */
[----:B------:R2:W-:Y:S01]  /*4d30*/  @!UP0 UTMALDG.3D [UR8], [UR18], desc[UR16] ;  /* 0x00001008120085b4 */ /* 0x0005e20008011000 */
[----:B------:R2:W-:Y:S01]  /*4d40*/  @!P4 SYNCS.ARRIVE.TRANS64.RED.A0TR RZ, [UR7+0x28], R0 ;  /* 0x00002800ffffc9a7 */ /* 0x0005e20008300407 */
[----:B------:R-:W-:Y:S01]  /*4d50*/  SYNCS.ARRIVE.TRANS64.RED.A1T0 RZ, [UR14], RZ ;  /* 0x000000ffffff79a7 */ /* 0x000fe2000810040e */
[----:B------:R-:W4:Y:S02]  /*4d60*/  SYNCS.PHASECHK.TRANS64.TRYWAIT P2, [UR7+0x50], R12 ;  /* 0x0000500cff0075a7 */ /* 0x000f240008041107 */
[----:B--2-4-:R-:W-:Y:S05]  /*4d70*/  @!P2 BRA `(.L_x_92) ;  /* 0x0000004000e4a947 */ /* 0x014fea0003800000 */
.L_x_180:
[----:B------:R-:W2:Y:S01]  /*4d80*/  LDC.64 R14, c[0x0][0xb10] ;  /* 0x0002c400ff0e7b82 */ /* 0x000ea20000000a00 */
[----:B------:R-:W-:Y:S01]  /*4d90*/  @!P4 R2UR UR9, R21 ;  /* 0x000000001509c2ca */ /* 0x000fe200000e0000 */
[----:B------:R-:W-:Y:S01]  /*4da0*/  VOTEU.ALL UP0, P4 ;  /* 0x0000000000ff7886 */ /* 0x000fe20002000000 */
[----:B------:R-:W-:Y:S01]  /*4db0*/  @!P4 R2UR UR8, R20 ;  /* 0x000000001408c2ca */ /* 0x000fe200000e0000 */
[----:B------:R-:W-:Y:S01]  /*4dc0*/  VOTEU.ALL UP2, P4 ;  /* 0x0000000000ff7886 */ /* 0x000fe20002040000 */
[----:B------:R-:W-:Y:S03]  /*4dd0*/  UMOV UR16, 0x0 ;  /* 0x0000000000107882 */ /* 0x000fe60000000000 */
[----:B------:R-:W4:Y:S01]  /*4de0*/  LDC.64 R10, c[0x0][0xb18] ;  /* 0x0002c600ff0a7b82 */ /* 0x000f220000000a00 */
[----:B------:R-:W-:Y:S01]  /*4df0*/  @!UP0 UIADD3 UR26, UPT, UPT, UR42, 0x20, URZ ;  /* 0x000000202a1a8890 */ /* 0x000fe2000fffe0ff */
[----:B------:R-:W-:Y:S01]  /*4e00*/  @P3 SHF.R.U32.HI R24, RZ, 0x10, R29 ;  /* 0x00000010ff183819 */ /* 0x000fe2000001161d */
[----:B------:R-:W-:Y:S01]  /*4e10*/  @!UP0 UIADD3 UR24, UPT, UPT, UR7, 0x2200, URZ ;  /* 0x0000220007188890 */ /* 0x000fe2000fffe0ff */
[----:B------:R-:W-:Y:S01]  /*4e20*/  VIADD R27, R27, 0x1 ;  /* 0x000000011b1b7836 */ /* 0x000fe20000000000 */
[----:B------:R-:W-:Y:S03]  /*4e30*/  UMOV UR17, 0x10000000 ;  /* 0x1000000000117882 */ /* 0x000fe60000000000 */
[----:B------:R-:W5:Y:S01]  /*4e40*/  @!P1 LDC R0, c[0x0][0xb20] ;  /* 0x0002c800ff009b82 */ /* 0x000f620000000800 */
[----:B------:R-:W-:Y:S01]  /*4e50*/  UMOV UR27, UR43 ;  /* 0x0000002b001b7c82 */ /* 0x000fe20008000000 */
[----:B------:R-:W-:Y:S01]  /*4e60*/  IMAD.U32 R20, RZ, RZ, UR9 ;  /* 0x00000009ff147e24 */ /* 0x000fe2000f8e00ff */
[----:B------:R-:W-:Y:S05]  /*4e70*/  UMOV UR28, UR36 ;  /* 0x00000024001c7c82 */ /* 0x000fea0008000000 */
[----:B-1----:R-:W1:Y:S01]  /*4e80*/  @!P1 LDC R3, c[0x0][0xb0c] ;  /* 0x0002c300ff039b82 */ /* 0x002e620000000800 */
[----:B------:R-:W-:Y:S01]  /*4e90*/  IMAD.U32 R21, RZ, RZ, UR8 ;  /* 0x00000008ff157e24 */ /* 0x000fe2000f8e00ff */
[----:B------:R-:W-:Y:S01]  /*4ea0*/  @!UP0 UIADD3 UR10, UPT, UPT, UR42, 0x60, URZ ;  /* 0x000000602a0a8890 */ /* 0x000fe2000fffe0ff */
[----:B------:R-:W-:Y:S01]  /*4eb0*/  @!P4 R2UR UR18, R20 ;  /* 0x000000001412c2ca */ /* 0x000fe200000e0000 */
[----:B------:R-:W-:Y:S01]  /*4ec0*/  @!UP0 UIADD3 UR8, UPT, UPT, UR7, 0x2a00, URZ ;  /* 0x00002a0007088890 */ /* 0x000fe2000fffe0ff */
[----:B------:R-:W-:Y:S01]  /*4ed0*/  @!P4 IMAD.MOV.U32 R20, RZ, RZ, 0x1000 ;  /* 0x00001000ff14c424 */ /* 0x000fe200078e00ff */
[----:B------:R-:W-:Y:S01]  /*4ee0*/  @!P4 R2UR UR19, R21 ;  /* 0x000000001513c2ca */ /* 0x000fe200000e0000 */
[----:B------:R-:W-:Y:S01]  /*4ef0*/  VOTEU.ALL UP0, P4 ;  /* 0x0000000000ff7886 */ /* 0x000fe20002000000 */
[----:B------:R-:W-:Y:S01]  /*4f00*/  UMOV UR9, UR25 ;  /* 0x0000001900097c82 */ /* 0x000fe20008000000 */
[----:B------:R-:W-:Y:S01]  /*4f10*/  UMOV UR11, UR43 ;  /* 0x0000002b000b7c82 */ /* 0x000fe20008000000 */
[----:B------:R-:W-:Y:S01]  /*4f20*/  UMOV UR12, UR36 ;  /* 0x00000024000c7c82 */ /* 0x000fe20008000000 */
[----:B------:R-:W-:Y:S08]  /*4f30*/  UPRMT UR14, UR37, 0x654, UR25 ;  /* 0x00000654250e7896 */ /* 0x000ff00008000019 */
[----:B------:R1:W-:Y:S02]  /*4f40*/  @!UP2 UTMALDG.3D [UR24], [UR18], desc[UR16] ;  /* 0x000010181200a5b4 */ /* 0x0003e40008011000 */
[----:B-1----:R-:W-:Y:S01]  /*4f50*/  @!P1 ISETP.NE.AND P2, PT, R3, 0x1, PT ;  /* 0x000000010300980c */ /* 0x002fe20003f45270 */
[C---:B--2---:R-:W-:Y:S01]  /*4f60*/  @!P1 IMAD.HI.U32 R14, R13.reuse, R14, RZ ;  /* 0x0000000e0d0e9227 */ /* 0x044fe200078e00ff */
[----:B----4-:R-:W-:Y:S01]  /*4f70*/  @!P1 ISETP.NE.AND P0, PT, R10, 0x1, PT ;  /* 0x000000010a00980c */ /* 0x010fe20003f05270 */
[----:B------:R1:W-:Y:S01]  /*4f80*/  @!UP0 UTMALDG.3D [UR8], [UR18], desc[UR16] ;  /* 0x00001008120085b4 */ /* 0x0003e20008011000 */
[----:B------:R1:W-:Y:S01]  /*4f90*/  @!P4 SYNCS.ARRIVE.TRANS64.RED.A0TR RZ, [UR7+0x30], R20 ;  /* 0x00003014ffffc9a7 */ /* 0x0003e20008300407 */
[C---:B------:R-:W-:Y:S01]  /*4fa0*/  @!P1 IMAD.HI.U32 R11, R8.reuse, R11, RZ ;  /* 0x0000000b080b9227 */ /* 0x040fe200078e00ff */
[----:B------:R-:W-:Y:S04]  /*4fb0*/  @!P1 SHF.R.U32.HI R14, RZ, R15, R14 ;  /* 0x0000000fff0e9219 */ /* 0x000fe8000001160e */
[----:B-----5:R-:W-:Y:S02]  /*4fc0*/  @!P1 SHF.R.U32.HI R9, RZ, R0, R11 ;  /* 0x00000000ff099219 */ /* 0x020fe4000001160b */
[----:B------:R-:W-:Y:S02]  /*4fd0*/  @!P1 SEL R14, R13, R14, !P2 ;  /* 0x0000000e0d0e9207 */ /* 0x000fe40005000000 */
[----:B------:R-:W-:Y:S05]  /*4fe0*/  @!P1 SEL R9, R8, R9, !P0 ;  /* 0x0000000908099207 */ /* 0x000fea0004000000 */
[----:B------:R-:W-:Y:S01]  /*4ff0*/  @!P1 IMAD.IADD R0, R9, 0x1, -R14 ;  /* 0x0000000109009824 */ /* 0x000fe200078e0a0e */
[----:B------:R-:W-:Y:S01]  /*5000*/  SYNCS.ARRIVE.TRANS64.RED.A1T0 RZ, [UR14], RZ ;  /* 0x000000ffffff79a7 */ /* 0x000fe2000810040e */
[----:B------:R-:W-:Y:S02]  /*5010*/  @!P1 IMAD.IADD R9, R14, 0x1, -R9 ;  /* 0x000000010e099824 */ /* 0x000fe400078e0a09 */
[----:B------:R-:W-:Y:S02]  /*5020*/  @!P1 IMAD R13, R0, R3, R13 ;  /* 0x00000003000d9224 */ /* 0x000fe400078e020d */
[----:B------:R-:W-:Y:S01]  /*5030*/  @!P1 IMAD R8, R9, R10, R8 ;  /* 0x0000000a09089224 */ /* 0x000fe200078e0208 */
[----:B------:R-:W2:Y:S02]  /*5040*/  SYNCS.PHASECHK.TRANS64.TRYWAIT P5, [UR7+0x58], R12 ;  /* 0x0000580cff0075a7 */ /* 0x000ea400080a1107 */
[----:B-12---:R-:W-:Y:S05]  /*5050*/  @!P5 BRA `(.L_x_93) ;  /* 0x000000400044d947 */ /* 0x006fea0003800000 */
.L_x_182:
[----:B-1----:R-:W-:Y:S01]  /*5060*/  @!P4 IADD3 R3, P0, PT, R36, 0x580, RZ ;  /* 0x000005802403c810 */ /* 0x002fe20007f1e0ff */
[----:B------:R-:W-:Y:S01]  /*5070*/  VOTEU.ALL UP0, P4 ;  /* 0x0000000000ff7886 */ /* 0x000fe20002000000 */
[----:B------:R-:W-:Y:S01]  /*5080*/  VOTEU.ALL UP2, P4 ;  /* 0x0000000000ff7886 */ /* 0x000fe20002040000 */
[----:B------:R-:W-:Y:S01]  /*5090*/  UMOV UR14, 0x0 ;  /* 0x00000000000e7882 */ /* 0x000fe20000000000 */
[----:B------:R-:W-:Y:S01]  /*50a0*/  @!P4 R2UR UR9, R3 ;  /* 0x000000000309c2ca */ /* 0x000fe200000e0000 */
[----:B------:R-:W-:Y:S01]  /*50b0*/  @!P4 IMAD.X R0, RZ, RZ, R37, P0 ;  /* 0x000000ffff00c224 */ /* 0x000fe200000e0625 */
[----:B------:R-:W-:Y:S01]  /*50c0*/  @!UP0 UIADD3 UR17, UPT, UPT, UR7, 0x38, URZ ;  /* 0x0000003807118890 */ /* 0x000fe2000fffe0ff */
[----:B------:R-:W-:Y:S01]  /*50d0*/  ISETP.NE.AND P0, PT, R27, 0x2, PT ;  /* 0x000000021b00780c */ /* 0x000fe20003f05270 */
[----:B------:R-:W-:Y:S01]  /*50e0*/  @!UP0 UIADD3 UR18, UPT, UPT, UR42, 0x30, URZ ;  /* 0x000000302a128890 */ /* 0x000fe2000fffe0ff */
[----:B------:R-:W-:Y:S01]  /*50f0*/  LOP3.LUT R32, R32, 0x1, RZ, 0x3c, !PT ;  /* 0x0000000120207812 */ /* 0x000fe200078e3cff */
[----:B------:R-:W-:Y:S01]  /*5100*/  @!UP0 UIADD3 UR16, UPT, UPT, UR7, 0x3200, URZ ;  /* 0x0000320007108890 */ /* 0x000fe2000fffe0ff */
[----:B------:R-:W-:Y:S01]  /*5110*/  @!P4 R2UR UR8, R0 ;  /* 0x000000000008c2ca */ /* 0x000fe200000e0000 */
[----:B------:R-:W-:Y:S01]  /*5120*/  UMOV UR15, 0x10000000 ;  /* 0x10000000000f7882 */ /* 0x000fe20000000000 */
[----:B------:R-:W-:Y:S01]  /*5130*/  UMOV UR19, UR43 ;  /* 0x0000002b00137c82 */ /* 0x000fe20008000000 */
[----:B------:R-:W-:Y:S01]  /*5140*/  UMOV UR20, UR36 ;  /* 0x0000002400147c82 */ /* 0x000fe20008000000 */
[----:B------:R-:W-:Y:S01]  /*5150*/  @!UP0 UIADD3 UR10, UPT, UPT, UR42, 0x70, URZ ;  /* 0x000000702a0a8890 */ /* 0x000fe2000fffe0ff */
[----:B------:R-:W-:Y:S01]  /*5160*/  SEL R0, RZ, 0x1, P0 ;  /* 0x00000001ff007807 */ /* 0x000fe20000000000 */
[----:B------:R-:W-:Y:S01]  /*5170*/  IMAD.U32 R10, RZ, RZ, UR9 ;  /* 0x00000009ff0a7e24 */ /* 0x000fe2000f8e00ff */
[----:B------:R-:W-:Y:S01]  /*5180*/  UMOV UR11, UR43 ;  /* 0x0000002b000b7c82 */ /* 0x000fe20008000000 */
[----:B------:R-:W-:Y:S01]  /*5190*/  UMOV UR12, UR36 ;  /* 0x00000024000c7c82 */ /* 0x000fe20008000000 */
[----:B------:R-:W-:Y:S01]  /*51a0*/  UMOV UR9, UR17 ;  /* 0x0000001100097c82 */ /* 0x000fe20008000000 */
[----:B------:R-:W-:Y:S01]  /*51b0*/  @P3 R2UR UR36, R24 ;  /* 0x00000000182432ca */ /* 0x000fe200000e0000 */
[----:B------:R-:W-:Y:S01]  /*51c0*/  IMAD.IADD R20, R8, 0x1, R58 ;  /* 0x0000000108147824 */ /* 0x000fe200078e023a */
[----:B------:R-:W-:Y:S01]  /*51d0*/  @!P4 R2UR UR22, R10 ;  /* 0x000000000a16c2ca */ /* 0x000fe200000e0000 */
[----:B------:R-:W-:Y:S01]  /*51e0*/  IMAD.U32 R11, RZ, RZ, UR8 ;  /* 0x00000008ff0b7e24 */ /* 0x000fe2000f8e00ff */
[----:B------:R-:W-:Y:S01]  /*51f0*/  @!UP0 UIADD3 UR8, UPT, UPT, UR7, 0x3a00, URZ ;  /* 0x00003a0007088890 */ /* 0x000fe2000fffe0ff */
[----:B------:R-:W-:Y:S01]  /*5200*/  LOP3.LUT R25, R25, R0, RZ, 0x3c, !PT ;  /* 0x0000000019197212 */ /* 0x000fe200078e3cff */
[----:B------:R-:W-:Y:S01]  /*5210*/  VOTEU.ALL UP0, P4 ;  /* 0x0000000000ff7886 */ /* 0x000fe20002000000 */
[----:B------:R-:W-:Y:S01]  /*5220*/  IMAD.IADD R21, R13, 0x1, R60 ;  /* 0x000000010d157824 */ /* 0x000fe200078e023c */
[----:B------:R-:W-:Y:S02]  /*5230*/  @!P4 R2UR UR23, R11 ;  /* 0x000000000b17c2ca */ /* 0x000fe400000e0000 */
[----:B------:R-:W-:Y:S11]  /*5240*/  SEL R27, R27, RZ, P0 ;  /* 0x000000ff1b1b7207 */ /* 0x000ff60000000000 */
[----:B------:R2:W-:Y:S01]  /*5250*/  @!UP2 UTMALDG.3D [UR16], [UR22], desc[UR14] ;  /* 0x00000e101600a5b4 */ /* 0x0005e20008011000 */
[----:B------:R2:W-:Y:S01]  /*5260*/  @!UP0 UTMALDG.3D [UR8], [UR22], desc[UR14] ;  /* 0x00000e08160085b4 */ /* 0x0005e20008011000 */
[----:B------:R2:W-:Y:S01]  /*5270*/  @!P4 SYNCS.ARRIVE.TRANS64.RED.A0TR RZ, [UR7+0x38], R23 ;  /* 0x00003817ffffc9a7 */ /* 0x0005e20008300407 */
[----:B------:R-:W-:Y:S01]  /*5280*/  UPLOP3.LUT UP0, UPT, UPT, UPT, UPT, 0x80, 0x8 ;  /* 0x000000000008789c */ /* 0x000fe20003f0f070 */
[----:B------:R-:W-:Y:S01]  /*5290*/  SYNCS.ARRIVE.TRANS64.RED.A1T0 RZ, [UR13], RZ ;  /* 0x000000ffffff79a7 */ /* 0x000fe2000810040d */
[----:B------:R-:W-:Y:S09]  /*52a0*/  @P3 BRA `(.L_x_94) ;  /* 0xfffffff000303947 */ /* 0x000ff2000383ffff */
[----:B------:R-:W-:-:S04]  /*52b0*/  SHF.L.U32 R3, R32, 0x1f, RZ ;  /* 0x0000001f20037819 */ /* 0x000fc800000006ff */
[----:B------:R-:W1:Y:S02]  /*52c0*/  SYNCS.PHASECHK.TRANS64.TRYWAIT P0, [UR7+0x40], R3 ;  /* 0x00004003ff0075a7 */ /* 0x000e640008001107 */
[----:B-1----:R-:W-:Y:S05]  /*52d0*/  @!P0 BRA `(.L_x_95) ;  /* 0x0000003c00bc8947 */ /* 0x002fea0003800000 */
.L_x_184:
[----:B------:R-:W4:Y:S02]  /*52e0*/  SYNCS.PHASECHK.TRANS64.TRYWAIT P0, [UR7+0x48], R3 ;  /* 0x00004803ff0075a7 */ /* 0x000f240008001107 */
[----:B----4-:R-:W-:Y:S05]  /*52f0*/  @!P0 BRA `(.L_x_96) ;  /* 0x0000003c00cc8947 */ /* 0x010fea0003800000 */
.L_x_186:
[----:B------:R-:W4:Y:S02]  /*5300*/  SYNCS.PHASECHK.TRANS64.TRYWAIT P0, [UR7+0x50], R3 ;  /* 0x00005003ff0075a7 */ /* 0x000f240008001107 */
[----:B----4-:R-:W-:Y:S05]  /*5310*/  @!P0 BRA `(.L_x_97) ;  /* 0x0000003c00dc8947 */ /* 0x010fea0003800000 */
.L_x_188:
[----:B-1----:R-:W-:-:S07]  /*5320*/  MOV R0, UR7 ;  /* 0x0000000700007c02 */ /* 0x002fce0008000f00 */
.L_x_98:
[----:B-1----:R-:W-:-:S04]  /*5330*/  SHF.L.U32 R3, R32, 0x1f, RZ ;  /* 0x0000001f20037819 */ /* 0x002fc800000006ff */
[----:B------:R1:W4:Y:S03]  /*5340*/  SYNCS.PHASECHK.TRANS64.TRYWAIT P0, [R0+URZ+0x58], R3 ;  /* 0x00005803000075a7 */ /* 0x00032600080011ff */
[----:B----4-:R-:W-:Y:S05]  /*5350*/  @!P0 NANOSLEEP.SYNCS 0x989680 ;  /* 0x009896800000895d */ /* 0x010fea0003900000 */
[----:B------:R-:W4:Y:S02]  /*5360*/  @!P0 SYNCS.PHASECHK.TRANS64 P0, [R0+URZ+0x58], R3 ;  /* 0x00005803000085a7 */ /* 0x000f2400080010ff */
[----:B--2-4-:R-:W-:Y:S05]  /*5370*/  @P0 EXIT ;  /* 0x000000000000094d */ /* 0x014fea0003800000 */
[----:B------:R-:W-:Y:S05]  /*5380*/  BRA `(.L_x_98) ;  /* 0xfffffffc00e87947 */ /* 0x000fea000383ffff */
.L_x_83:
[----:B------:R-:W-:-:S06]  /*5390*/  UISETP.GE.AND UP0, UPT, UR10, 0x4, UPT ;  /* 0x000000040a00788c */ /* 0x000fcc000bf06270 */
[----:B------:R-:W-:-:S13]  /*53a0*/  PLOP3.LUT P0, PT, PT, PT, UP0, 0x80, 0x8 ;  /* 0x000000000008781c */ /* 0x000fda0003f0f008 */
[----:B------:R-:W-:Y:S05]  /*53b0*/  @!P0 EXIT ;  /* 0x000000000000894d */ /* 0x000fea0003800000 */
[----:B------:R-:W-:Y:S01]  /*53c0*/  BAR.SYNC.DEFER_BLOCKING 0x6, 0xa0 ;  /* 0x0182800000007b1d */ /* 0x000fe20000010000 */
[----:B------:R-:W-:Y:S02]  /*53d0*/  IMAD.SHL.U32 R4, R66, 0x200000, RZ ;  /* 0x0020000042047824 */ /* 0x000fe400078e00ff */
[----:B------:R-:W-:Y:S02]  /*53e0*/  HFMA2 R71, -RZ, RZ, 0, 5.9604644775390625e-08 ;  /* 0x00000001ff477431 */ /* 0x000fe400000001ff */
[C---:B------:R-:W-:Y:S01]  /*53f0*/  IMAD.SHL.U32 R65, R72.reuse, 0x10, RZ ;  /* 0x0000001048417824 */ /* 0x040fe200078e00ff */
[----:B------:R-:W-:Y:S01]  /*5400*/  MOV R69, RZ ;  /* 0x000000ff00457202 */ /* 0x000fe20000000f00 */
[----:B------:R-:W-:Y:S01]  /*5410*/  IMAD.U32 R33, R72, 0x10000, RZ ;  /* 0x0001000048217824 */ /* 0x000fe200078e00ff */
[----:B------:R-:W-:Y:S01]  /*5420*/  UMOV UR48, 0x400 ;  /* 0x0000040000307882 */ /* 0x000fe20000000000 */
[----:B------:R-:W1:Y:S01]  /*5430*/  LDC R63, c[0x0][0x370] ;  /* 0x0000dc00ff3f7b82 */ /* 0x000e620000000800 */
[----:B------:R-:W-:Y:S01]  /*5440*/  ULEA UR48, UR37, UR48, 0x18 ;  /* 0x0000003025307291 */ /* 0x000fe2000f8ec0ff */
[----:B------:R-:W-:Y:S01]  /*5450*/  LOP3.LUT R4, R4, 0x200000, RZ, 0xc0, !PT ;  /* 0x0020000004047812 */ /* 0x000fe200078ec0ff */
[----:B------:R-:W-:Y:S01]  /*5460*/  IMAD.SHL.U32 R64, R72, 0x2, RZ ;  /* 0x0000000248407824 */ /* 0x000fe200078e00ff */
[C---:B------:R-:W-:Y:S01]  /*5470*/  LOP3.LUT R5, R65.reuse, 0x40, RZ, 0xc0, !PT ;  /* 0x0000004041057812 */ /* 0x040fe200078ec0ff */
[----:B------:R-:W-:Y:S01]  /*5480*/  IMAD.SHL.U32 R3, R66, 0x200, RZ ;  /* 0x0000020042037824 */ /* 0x000fe200078e00ff */
[----:B------:R-:W-:Y:S01]  /*5490*/  LOP3.LUT R2, R65, 0x5b0, RZ, 0xc0, !PT ;  /* 0x000005b041027812 */ /* 0x000fe200078ec0ff */
[----:B------:R-:W-:Y:S01]  /*54a0*/  UIADD3 UR4, UPT, UPT, UR48, 0x200, URZ ;  /* 0x0000020030047890 */ /* 0x000fe2000fffe0ff */
[----:B------:R-:W2:Y:S01]  /*54b0*/  LDC R28, c[0x0][0xb0c] ;  /* 0x0002c300ff1c7b82 */ /* 0x000ea20000000800 */
[----:B------:R-:W-:Y:S01]  /*54c0*/  LOP3.LUT R33, R4, 0x400000, R33, 0xf8, !PT ;  /* 0x0040000004217812 */ /* 0x000fe200078ef821 */
[----:B------:R-:W-:Y:S01]  /*54d0*/  IMAD.MOV.U32 R30, RZ, RZ, RZ ;  /* 0x000000ffff1e7224 */ /* 0x000fe200078e00ff */
[----:B------:R-:W-:Y:S01]  /*54e0*/  LOP3.LUT R64, R5, 0x8, R64, 0xf8, !PT ;  /* 0x0000000805407812 */ /* 0x000fe200078ef840 */
[----:B------:R-:W-:Y:S01]  /*54f0*/  IMAD.MOV.U32 R70, RZ, RZ, RZ ;  /* 0x000000ffff467224 */ /* 0x000fe200078e00ff */
[----:B------:R-:W-:Y:S01]  /*5500*/  LOP3.LUT R3, R2, 0x200, R3, 0xf8, !PT ;  /* 0x0000020002037812 */ /* 0x000fe200078ef803 */
[----:B------:R-:W-:Y:S01]  /*5510*/  IMAD.MOV.U32 R76, RZ, RZ, RZ ;  /* 0x000000ffff4c7224 */ /* 0x000fe200078e00ff */
[----:B------:R-:W-:Y:S01]  /*5520*/  LOP3.LUT P0, RZ, R65, 0x40, RZ, 0xc0, !PT ;  /* 0x0000004041ff7812 */ /* 0x000fe2000780c0ff */
[----:B------:R-:W3:Y:S01]  /*5530*/  LDC R61, c[0x0][0xb20] ;  /* 0x0002c800ff3d7b82 */ /* 0x000ee20000000800 */
[----:B------:R-:W4:Y:S01]  /*5540*/  LDS R0, [UR48+0x120] ;  /* 0x00012030ff007984 */ /* 0x000f220008000800 */
[----:B------:R-:W-:Y:S01]  /*5550*/  LOP3.LUT R64, R3, R64, RZ, 0xfc, !PT ;  /* 0x0000004003407212 */ /* 0x000fe200078efcff */
[----:B------:R-:W-:Y:S01]  /*5560*/  IMAD.U32 R67, RZ, RZ, UR4 ;  /* 0x00000004ff437e24 */ /* 0x000fe2000f8e00ff */
[----:B------:R-:W-:Y:S01]  /*5570*/  LOP3.LUT R72, R72, 0x60, RZ, 0xc0, !PT ;  /* 0x0000006048487812 */ /* 0x000fe200078ec0ff */
[----:B------:R-:W1:Y:S03]  /*5580*/  LDCU.64 UR52, c[0x0][0x348] ;  /* 0x00006900ff3477ac */ /* 0x000e660008000a00 */
[----:B------:R-:W1:Y:S01]  /*5590*/  LDC R27, c[0x0][0xb30] ;  /* 0x0002cc00ff1b7b82 */ /* 0x000e620000000800 */
[----:B------:R-:W1:Y:S01]  /*55a0*/  LDCU.64 UR38, c[0x0][0x888] ;  /* 0x00011100ff2677ac */ /* 0x000e620008000a00 */
[----:B------:R-:W1:Y:S06]  /*55b0*/  LDCU.64 UR44, c[0x0][0x890] ;  /* 0x00011200ff2c77ac */ /* 0x000e6c0008000a00 */
[----:B------:R-:W1:Y:S01]  /*55c0*/  LDC.64 R56, c[0x0][0xb10] ;  /* 0x0002c400ff387b82 */ /* 0x000e620000000a00 */
[----:B------:R-:W-:Y:S01]  /*55d0*/  UMOV UR49, URZ ;  /* 0x000000ff00317c82 */ /* 0x000fe20008000000 */
[----:B------:R-:W-:-:S06]  /*55e0*/  UMOV UR51, URZ ;  /* 0x000000ff00337c82 */ /* 0x000fcc0008000000 */
[----:B------:R-:W1:Y:S08]  /*55f0*/  LDC.64 R24, c[0x0][0xb18] ;  /* 0x0002c600ff187b82 */ /* 0x000e700000000a00 */
[----:B------:R-:W1:Y:S08]  /*5600*/  LDC.64 R22, c[0x0][0xb28] ;  /* 0x0002ca00ff167b82 */ /* 0x000e700000000a00 */
[----:B------:R-:W1:Y:S01]  /*5610*/  LDC.64 R54, c[0x0][0x8b0] ;  /* 0x00022c00ff367b82 */ /* 0x000e620000000a00 */
[----:B----4-:R-:W-:Y:S01]  /*5620*/  IMAD.IADD R33, R0, 0x1, R33 ;  /* 0x0000000100217824 */ /* 0x010fe200078e0221 */
[----:B------:R-:W-:-:S06]  /*5630*/  P2R R0, PR, RZ, 0x1 ;  /* 0x00000001ff007803 */ /* 0x000fcc0000000000 */
[----:B------:R-:W4:Y:S08]  /*5640*/  LDC.64 R52, c[0x0][0x8a8] ;  /* 0x00022a00ff347b82 */ /* 0x000f300000000a00 */
[----:B--23--:R-:W1:Y:S02]  /*5650*/  LDC R62, c[0x0][0x374] ;  /* 0x0000dd00ff3e7b82 */ /* 0x00ce640000000800 */
.L_x_142:
[C---:B------:R-:W-:Y:S02]  /*5660*/  LEA R0, R76.reuse, UR48, 0x3 ;  /* 0x000000304c007c11 */ /* 0x040fe4000f8e18ff */
[----:B------:R-:W-:Y:S02]  /*5670*/  SHF.L.U32 R3, R69, 0x1f, RZ ;  /* 0x0000001f45037819 */ /* 0x000fe400000006ff */
[----:B------:R-:W-:Y:S02]  /*5680*/  LEA R16, R76, UR48, 0x4 ;  /* 0x000000304c107c11 */ /* 0x000fe4000f8e20ff */
[----:B--2---:R-:W2:Y:S02]  /*5690*/  SYNCS.PHASECHK.TRANS64.TRYWAIT P0, [R0+URZ+0x70], R3 ;  /* 0x00007003000075a7 */ /* 0x004ea400080011ff */
[----:B--2---:R-:W-:Y:S05]  /*56a0*/  @!P0 BRA `(.L_x_99) ;  /* 0x0000003c00108947 */ /* 0x004fea0003800000 */
.L_x_189:
[----:B------:R-:W3:Y:S01]  /*56b0*/  LDC.64 R12, c[0x0][0xb10] ;  /* 0x0002c400ff0c7b82 */ /* 0x000ee20000000a00 */
[----:B------:R-:W4:Y:S01]  /*56c0*/  LDS.128 R16, [R16+0x100] ;  /* 0x0001000010107984 */ /* 0x000f220000000c00 */
[----:B-1----:R-:W-:Y:S01]  /*56d0*/  ISETP.NE.AND P1, PT, R27, 0x1, PT ;  /* 0x000000011b00780c */ /* 0x002fe20003f25270 */
[----:B--2---:R-:W-:Y:S01]  /*56e0*/  VIADD R0, R0, 0x80 ;  /* 0x0000008000007836 */ /* 0x004fe20000000000 */
[----:B------:R-:W-:Y:S04]  /*56f0*/  ISETP.GE.AND P0, PT, R26, 0x1, PT ;  /* 0x000000011a00780c */ /* 0x000fe80003f06270 */
[----:B------:R-:W1:Y:S01]  /*5700*/  LDC.64 R10, c[0x0][0xb18] ;  /* 0x0002c600ff0a7b82 */ /* 0x000e620000000a00 */
[----:B------:R-:W-:Y:S01]  /*5710*/  PRMT R0, RZ, 0x654, R0 ;  /* 0x00000654ff007816 */ /* 0x000fe20000000000 */
[----:B------:R-:W-:Y:S01]  /*5720*/  @!PT LDS RZ, [RZ] ;  /* 0x00000000fffff984 */ /* 0x000fe20000000800 */
[----:B------:R-:W-:Y:S01]  /*5730*/  @!PT LDS RZ, [RZ] ;  /* 0x00000000fffff984 */ /* 0x000fe20000000800 */
[----:B------:R-:W-:Y:S01]  /*5740*/  @!PT LDS RZ, [RZ] ;  /* 0x00000000fffff984 */ /* 0x000fe20000000800 */
[----:B------:R-:W-:Y:S01]  /*5750*/  @!PT LDS RZ, [RZ] ;  /* 0x00000000fffff984 */ /* 0x000fe20000000800 */
[----:B------:R2:W-:Y:S06]  /*5760*/  MEMBAR.ALL.CTA ;  /* 0x0000000000007992 */ /* 0x0005ec0000008000 */
[----:B--2---:R-:W2:Y:S01]  /*5770*/  FENCE.VIEW.ASYNC.S ;  /* 0x00000000000073c6 */ /* 0x004ea20000000000 */
[----:B------:R-:W1:Y:S08]  /*5780*/  @!P1 LDC R14, c[0x0][0xb20] ;  /* 0x0002c800ff0e9b82 */ /* 0x000e700000000800 */
[----:B------:R-:W1:Y:S01]  /*5790*/  @!P1 LDC R9, c[0x0][0xb0c] ;  /* 0x0002c300ff099b82 */ /* 0x000e620000000800 */
[----:B--2---:R2:W-:Y:S01]  /*57a0*/  SYNCS.ARRIVE.TRANS64.RED.A1T0 RZ, [R0+URZ], RZ ;  /* 0x000000ff00ff79a7 */ /* 0x0045e200081004ff */
[----:B----4-:R-:W-:Y:S04]  /*57b0*/  LOP3.LUT P4, RZ, R18, 0x1, RZ, 0xc0, !PT ;  /* 0x0000000112ff7812 */ /* 0x010fe8000788c0ff */
[----:B------:R-:W-:Y:S09]  /*57c0*/  P2R R73, PR, RZ, 0x10 ;  /* 0x00000010ff497803 */ /* 0x000ff20000000000 */
[----:B------:R-:W-:Y:S02]  /*57d0*/  @P4 MOV R31, R16 ;  /* 0x00000010001f4202 */ /* 0x000fe40000000f00 */
[----:B------:R-:W-:Y:S01]  /*57e0*/  @P4 LOP3.LUT R29, R17, 0xffff, RZ, 0xc0, !PT ;  /* 0x0000ffff111d4812 */ /* 0x000fe200078ec0ff */
[----:B--23--:R-:W-:Y:S06]  /*57f0*/  @!P0 BRA `(.L_x_100) ;  /* 0x0000000000a48947 */ /* 0x00cfec0003800000 */
[----:B------:R-:W-:Y:S01]  /*5800*/  IMAD.HI.U32 R36, R62, R25, RZ ;  /* 0x000000193e247227 */ /* 0x000fe200078e00ff */
[----:B------:R-:W-:Y:S02]  /*5810*/  ISETP.NE.AND P0, PT, R24, 0x1, PT ;  /* 0x000000011800780c */ /* 0x000fe40003f05270 */
[----:B------:R-:W-:Y:S01]  /*5820*/  ISETP.NE.AND P2, PT, R26, 0x1, PT ;  /* 0x000000011a00780c */ /* 0x000fe20003f45270 */
[-C--:B------:R-:W-:Y:S01]  /*5830*/  IMAD.HI.U32 R34, R63, R56.reuse, RZ ;  /* 0x000000383f227227 */ /* 0x080fe200078e00ff */
[----:B------:R-:W-:Y:S02]  /*5840*/  SHF.R.U32.HI R37, RZ, R61, R36 ;  /* 0x0000003dff257219 */ /* 0x000fe40000011624 */
[----:B------:R-:W-:Y:S01]  /*5850*/  ISETP.NE.AND P3, PT, R28, 0x1, PT ;  /* 0x000000011c00780c */ /* 0x000fe20003f65270 */
[----:B------:R-:W-:Y:S01]  /*5860*/  IMAD.HI.U32 R40, R29, R25, RZ ;  /* 0x000000191d287227 */ /* 0x000fe200078e00ff */
[----:B------:R-:W-:Y:S02]  /*5870*/  SHF.R.U32.HI R34, RZ, R57, R34 ;  /* 0x00000039ff227219 */ /* 0x000fe40000011622 */
[----:B------:R-:W-:Y:S01]  /*5880*/  SEL R3, R62, R37, !P0 ;  /* 0x000000253e037207 */ /* 0x000fe20004000000 */
[----:B------:R-:W-:Y:S01]  /*5890*/  IMAD.HI.U32 R38, R31, R56, RZ ;  /* 0x000000381f267227 */ /* 0x000fe200078e00ff */
[----:B------:R-:W-:Y:S03]  /*58a0*/  SEL R7, R63, R34, !P3 ;  /* 0x000000223f077207 */ /* 0x000fe60005800000 */
[-C--:B------:R-:W-:Y:S01]  /*58b0*/  IMAD.HI.U32 R34, R3, R22.reuse, RZ ;  /* 0x0000001603227227 */ /* 0x080fe200078e00ff */
[----:B------:R-:W-:Y:S03]  /*58c0*/  SHF.R.U32.HI R38, RZ, R57, R38 ;  /* 0x00000039ff267219 */ /* 0x000fe60000011626 */
[----:B------:R-:W-:Y:S01]  /*58d0*/  IMAD.HI.U32 R36, R7, R22, RZ ;  /* 0x0000001607247227 */ /* 0x000fe200078e00ff */
[----:B------:R-:W-:Y:S02]  /*58e0*/  @P2 SHF.R.U32.HI R3, RZ, R23, R34 ;  /* 0x00000017ff032219 */ /* 0x000fe40000011622 */
[----:B------:R-:W-:Y:S02]  /*58f0*/  SHF.R.U32.HI R34, RZ, R61, R40 ;  /* 0x0000003dff227219 */ /* 0x000fe40000011628 */
[----:B------:R-:W-:Y:S01]  /*5900*/  @P2 SHF.R.U32.HI R7, RZ, R23, R36 ;  /* 0x00000017ff072219 */ /* 0x000fe20000011624 */
[C---:B------:R-:W-:Y:S01]  /*5910*/  IMAD R2, R26.reuse, R3, RZ ;  /* 0x000000031a027224 */ /* 0x040fe200078e02ff */
[----:B------:R-:W-:Y:S02]  /*5920*/  SEL R5, R29, R34, !P0 ;  /* 0x000000221d057207 */ /* 0x000fe40004000000 */
[----:B------:R-:W-:Y:S01]  /*5930*/  SEL R3, R31, R38, !P3 ;  /* 0x000000261f037207 */ /* 0x000fe20005800000 */
[----:B------:R-:W-:Y:S01]  /*5940*/  IMAD R4, R26, R7, RZ ;  /* 0x000000071a047224 */ /* 0x000fe200078e02ff */
[C---:B------:R-:W-:Y:S01]  /*5950*/  ISETP.GE.AND P0, PT, R5.reuse, R2, PT ;  /* 0x000000020500720c */ /* 0x040fe20003f06270 */
[----:B------:R-:W-:Y:S03]  /*5960*/  IMAD.HI.U32 R6, R5, R22, RZ ;  /* 0x0000001605067227 */ /* 0x000fe600078e00ff */
[----:B------:R-:W-:Y:S01]  /*5970*/  ISETP.GE.OR P0, PT, R3, R4, P0 ;  /* 0x000000040300720c */ /* 0x000fe20000706670 */
[----:B------:R-:W-:Y:S01]  /*5980*/  IMAD.MOV R4, RZ, RZ, -R3 ;  /* 0x000000ffff047224 */ /* 0x000fe200078e0a03 */
[-C--:B------:R-:W-:Y:S03]  /*5990*/  SHF.R.U32.HI R6, RZ, R23.reuse, R6 ;  /* 0x00000017ff067219 */ /* 0x080fe60000011606 */
[----:B------:R-:W-:Y:S01]  /*59a0*/  IMAD R31, R28, R4, R31 ;  /* 0x000000041c1f7224 */ /* 0x000fe200078e021f */
[----:B------:R-:W-:Y:S05]  /*59b0*/  SEL R15, R5, R6, !P2 ;  /* 0x00000006050f7207 */ /* 0x000fea0005000000 */
[----:B------:R-:W-:Y:S02]  /*59c0*/  IMAD.MOV R6, RZ, RZ, -R15 ;  /* 0x000000ffff067224 */ /* 0x000fe400078e0a0f */
[C---:B------:R-:W-:Y:S04]  /*59d0*/  @!P0 IMAD.HI.U32 R2, R3.reuse, R22, RZ ;  /* 0x0000001603028227 */ /* 0x040fe800078e00ff */
[----:B------:R-:W-:Y:S01]  /*59e0*/  IMAD R6, R26, R6, R5 ;  /* 0x000000061a067224 */ /* 0x000fe200078e0205 */
[----:B------:R-:W-:Y:S04]  /*59f0*/  @!P0 SHF.R.U32.HI R2, RZ, R23, R2 ;  /* 0x00000017ff028219 */ /* 0x000fe80000011602 */
[----:B------:R-:W-:Y:S02]  /*5a00*/  @!P0 SEL R0, R3, R2, !P2 ;  /* 0x0000000203008207 */ /* 0x000fe40005000000 */
[----:B------:R-:W-:Y:S02]  /*5a10*/  IADD3 R2, PT, PT, -R5, RZ, RZ ;  /* 0x000000ff05027210 */ /* 0x000fe40007ffe1ff */
[----:B------:R-:W-:Y:S01]  /*5a20*/  @!P0 IADD3 R8, PT, PT, R15, -R0, RZ ;  /* 0x800000000f088210 */ /* 0x000fe20007ffe0ff */
[----:B------:R-:W-:Y:S02]  /*5a30*/  @!P0 IMAD R0, R7, R6, R0 ;  /* 0x0000000607008224 */ /* 0x000fe400078e0200 */
[----:B------:R-:W-:Y:S02]  /*5a40*/  IMAD R29, R24, R2, R29 ;  /* 0x00000002181d7224 */ /* 0x000fe400078e021d */
[----:B------:R-:W-:Y:S02]  /*5a50*/  @!P0 IMAD R5, R8, R26, R3 ;  /* 0x0000001a08058224 */ /* 0x000fe400078e0203 */
[----:B------:R-:W-:Y:S04]  /*5a60*/  @!P0 IMAD.MOV.U32 R3, RZ, RZ, R0 ;  /* 0x000000ffff038224 */ /* 0x000fe800078e0000 */
[----:B------:R-:W-:Y:S02]  /*5a70*/  IMAD R31, R3, R28, R31 ;  /* 0x0000001c031f7224 */ /* 0x000fe400078e021f */
[----:B------:R-:W-:Y:S07]  /*5a80*/  IMAD R29, R5, R24, R29 ;  /* 0x00000018051d7224 */ /* 0x000fee00078e021d */
.L_x_100:
[----:B-1----:R-:W-:Y:S01]  /*5a90*/  @!P1 ISETP.NE.AND P0, PT, R10, 0x1, PT ;  /* 0x000000010a00980c */ /* 0x002fe20003f05270 */
[----:B------:R-:W-:Y:S01]  /*5aa0*/  @!P1 IMAD.HI.U32 R3, R29, R11, RZ ;  /* 0x0000000b1d039227 */ /* 0x000fe200078e00ff */
[----:B------:R-:W-:Y:S01]  /*5ab0*/  R2UR UR42, R21 ;  /* 0x00000000152a72ca */ /* 0x000fe200000e0000 */
[----:B------:R-:W-:Y:S01]  /*5ac0*/  BSSY.RECONVERGENT B6, `(.L_x_101) ;  /* 0x0000031000067945 */ /* 0x000fe20003800200 */
[----:B------:R-:W-:Y:S01]  /*5ad0*/  R2UR UR41, R20 ;  /* 0x00000000142972ca */ /* 0x000fe200000e0000 */
[----:B------:R-:W-:Y:S01]  /*5ae0*/  @!P1 IMAD.HI.U32 R0, R31, R12, RZ ;  /* 0x0000000c1f009227 */ /* 0x000fe200078e00ff */
[----:B------:R-:W-:Y:S02]  /*5af0*/  @!P1 SHF.R.U32.HI R2, RZ, R14, R3 ;  /* 0x0000000eff029219 */ /* 0x000fe40000011603 */
[----:B------:R-:W-:Y:S01]  /*5b00*/  @!P1 ISETP.NE.AND P2, PT, R9, 0x1, PT ;  /* 0x000000010900980c */ /* 0x000fe20003f45270 */
[----:B------:R-:W-:Y:S01]  /*5b10*/  VIADD R76, R76, 0x1 ;  /* 0x000000014c4c7836 */ /* 0x000fe20000000000 */
[----:B------:R-:W-:Y:S02]  /*5b20*/  @!P1 SEL R2, R29, R2, !P0 ;  /* 0x000000021d029207 */ /* 0x000fe40004000000 */
[----:B------:R-:W-:Y:S02]  /*5b30*/  @!P1 SHF.R.U32.HI R0, RZ, R13, R0 ;  /* 0x0000000dff009219 */ /* 0x000fe40000011600 */
[----:B------:R-:W-:Y:S01]  /*5b40*/  LOP3.LUT P0, RZ, R67, 0x90, RZ, 0xc0, !PT ;  /* 0x0000009043ff7812 */ /* 0x000fe2000780c0ff */
[----:B------:R-:W-:Y:S01]  /*5b50*/  USHF.L.U32 UR42, UR42, 0x6, URZ ;  /* 0x000000062a2a7899 */ /* 0x000fe200080006ff */
[----:B------:R-:W-:Y:S01]  /*5b60*/  @!P1 SEL R3, R31, R0, !P2 ;  /* 0x000000001f039207 */ /* 0x000fe20005000000 */
[----:B------:R-:W-:Y:S01]  /*5b70*/  USHF.L.U32 UR41, UR41, 0x7, URZ ;  /* 0x0000000729297899 */ /* 0x000fe200080006ff */
[----:B------:R-:W-:Y:S03]  /*5b80*/  @P4 SHF.R.U32.HI R68, RZ, 0x10, R17 ;  /* 0x00000010ff444819 */ /* 0x000fe60000011611 */
[----:B------:R-:W-:Y:S02]  /*5b90*/  @!P1 IMAD.IADD R0, R2, 0x1, -R3 ;  /* 0x0000000102009824 */ /* 0x000fe400078e0a03 */
[----:B------:R-:W-:Y:S02]  /*5ba0*/  @!P1 IMAD.IADD R2, R3, 0x1, -R2 ;  /* 0x0000000103029824 */ /* 0x000fe400078e0a02 */
[----:B------:R-:W-:Y:S02]  /*5bb0*/  @!P1 IMAD R31, R0, R9, R31 ;  /* 0x00000009001f9224 */ /* 0x000fe400078e021f */
[----:B------:R-:W-:Y:S01]  /*5bc0*/  @!P1 IMAD R29, R2, R10, R29 ;  /* 0x0000000a021d9224 */ /* 0x000fe200078e021d */
[----:B------:R-:W-:Y:S06]  /*5bd0*/  @!P0 BRA `(.L_x_102) ;  /* 0x00000000007c8947 */ /* 0x000fec0003800000 */
[----:B------:R-:W1:Y:S01]  /*5be0*/  LDCU.64 UR8, c[0x4][0x80] ;  /* 0x01001000ff0877ac */ /* 0x000e620008000a00 */
[----:B------:R-:W-:Y:S01]  /*5bf0*/  MOV R2, 0x0 ;  /* 0x0000000000027802 */ /* 0x000fe20000000f00 */
[----:B------:R-:W-:Y:S02]  /*5c00*/  HFMA2 R12, -RZ, RZ, 0, 5.9604644775390625e-08 ;  /* 0x00000001ff0c7431 */ /* 0x000fe400000001ff */
[----:B------:R-:W-:Y:S01]  /*5c10*/  IMAD.MOV.U32 R8, RZ, RZ, 0x70 ;  /* 0x00000070ff087424 */ /* 0x000fe200078e00ff */
[----:B------:R2:W3:Y:S01]  /*5c20*/  LDC.64 R14, c[0x4][R2] ;  /* 0x01000000020e7b82 */ /* 0x0004e20000000a00 */
[----:B------:R-:W4:Y:S01]  /*5c30*/  LDCU.64 UR6, c[0x4][0x88] ;  /* 0x01001100ff0677ac */ /* 0x000f220008000a00 */
[----:B------:R-:W-:Y:S01]  /*5c40*/  IMAD.MOV.U32 R13, RZ, RZ, RZ ;  /* 0x000000ffff0d7224 */ /* 0x000fe200078e00ff */
[----:B------:R-:W2:Y:S01]  /*5c50*/  LDCU.64 UR4, c[0x4][0x8] ;  /* 0x01000100ff0477ac */ /* 0x000ea20008000a00 */
[----:B-1----:R-:W-:Y:S01]  /*5c60*/  MOV R5, UR9 ;  /* 0x0000000900057c02 */ /* 0x002fe20008000f00 */
[----:B------:R-:W-:Y:S01]  /*5c70*/  IMAD.U32 R4, RZ, RZ, UR8 ;  /* 0x00000008ff047e24 */ /* 0x000fe2000f8e00ff */
[----:B----4-:R-:W-:Y:S01]  /*5c80*/  MOV R7, UR7 ;  /* 0x0000000700077c02 */ /* 0x010fe20008000f00 */
[----:B------:R-:W-:Y:S01]  /*5c90*/  IMAD.U32 R6, RZ, RZ, UR6 ;  /* 0x00000006ff067e24 */ /* 0x000fe2000f8e00ff */
[----:B--2---:R-:W-:Y:S01]  /*5ca0*/  MOV R11, UR5 ;  /* 0x00000005000b7c02 */ /* 0x004fe20008000f00 */
[----:B------:R-:W-:Y:S02]  /*5cb0*/  IMAD.U32 R10, RZ, RZ, UR4 ;  /* 0x00000004ff0a7e24 */ /* 0x000fe4000f8e00ff */
[----:B------:R-:W-:Y:S07]  /*5cc0*/  LEPC R20, `(.L_x_103) ;  /* 0x000000001014794e */ /* 0x000fee0000000000 */
[----:B---3-5:R-:W-:Y:S05]  /*5cd0*/  CALL.ABS.NOINC R14 ;  /* 0x000000000e007343 */ /* 0x028fea0003c00000 */
.L_x_103:
[----:B------:R-:W1:Y:S01]  /*5ce0*/  LDCU.64 UR8, c[0x4][0x80] ;  /* 0x01001000ff0877ac */ /* 0x000e620008000a00 */
[----:B------:R-:W2:Y:S01]  /*5cf0*/  LDC.64 R2, c[0x4][R2] ;  /* 0x0100000002027b82 */ /* 0x000ea20000000a00 */
[----:B------:R-:W-:Y:S02]  /*5d00*/  HFMA2 R12, -RZ, RZ, 0, 5.9604644775390625e-08 ;  /* 0x00000001ff0c7431 */ /* 0x000fe400000001ff */
[----:B------:R-:W-:Y:S02]  /*5d10*/  IMAD.MOV.U32 R8, RZ, RZ, 0x70 ;  /* 0x00000070ff087424 */ /* 0x000fe400078e00ff */
[----:B------:R-:W-:Y:S01]  /*5d20*/  IMAD.MOV.U32 R13, RZ, RZ, RZ ;  /* 0x000000ffff0d7224 */ /* 0x000fe200078e00ff */
[----:B------:R-:W3:Y:S01]  /*5d30*/  LDCU.64 UR6, c[0x4][0x88] ;  /* 0x01001100ff0677ac */ /* 0x000ee20008000a00 */
[----:B------:R-:W4:Y:S01]  /*5d40*/  LDCU.64 UR4, c[0x4][0x8] ;  /* 0x01000100ff0477ac */ /* 0x000f220008000a00 */
[----:B-1----:R-:W-:Y:S02]  /*5d50*/  MOV R4, UR8 ;  /* 0x0000000800047c02 */ /* 0x002fe40008000f00 */
[----:B------:R-:W-:Y:S02]  /*5d60*/  MOV R5, UR9 ;  /* 0x0000000900057c02 */ /* 0x000fe40008000f00 */
[----:B---3--:R-:W-:Y:S01]  /*5d70*/  MOV R7, UR7 ;  /* 0x0000000700077c02 */ /* 0x008fe20008000f00 */
[----:B------:R-:W-:Y:S01]  /*5d80*/  IMAD.U32 R6, RZ, RZ, UR6 ;  /* 0x00000006ff067e24 */ /* 0x000fe2000f8e00ff */
[----:B----4-:R-:W-:Y:S01]  /*5d90*/  MOV R11, UR5 ;  /* 0x00000005000b7c02 */ /* 0x010fe20008000f00 */
[----:B------:R-:W-:Y:S02]  /*5da0*/  IMAD.U32 R10, RZ, RZ, UR4 ;  /* 0x00000004ff0a7e24 */ /* 0x000fe4000f8e00ff */
[----:B------:R-:W-:Y:S07]  /*5db0*/  LEPC R20, `(.L_x_102) ;  /* 0x000000001014794e */ /* 0x000fee0000000000 */
[----:B--2---:R-:W-:Y:S05]  /*5dc0*/  CALL.ABS.NOINC R2 ;  /* 0x0000000002007343 */ /* 0x004fea0003c00000 */
.L_x_102:
[----:B------:R-:W-:Y:S05]  /*5dd0*/  BSYNC.RECONVERGENT B6 ;  /* 0x0000000000067941 */ /* 0x000fea0003800200 */
.L_x_101:
[----:B------:R-:W-:Y:S01]  /*5de0*/  ISETP.NE.U32.AND P4, PT, R54, RZ, PT ;  /* 0x000000ff3600720c */ /* 0x000fe20003f85070 */
[----:B------:R-:W-:Y:S01]  /*5df0*/  UISETP.NE.AND UP2, UPT, UR50, URZ, UPT ;  /* 0x000000ff3200728c */ /* 0x000fe2000bf45270 */
[----:B------:R-:W-:Y:S01]  /*5e00*/  ISETP.NE.U32.AND P2, PT, RZ, UR38, PT ;  /* 0x00000026ff007c0c */ /* 0x000fe2000bf45070 */
[----:B------:R-:W-:Y:S01]  /*5e10*/  UISETP.NE.U32.AND UP1, UPT, UR44, URZ, UPT ;  /* 0x000000ff2c00728c */ /* 0x000fe2000bf25070 */
[----:B------:R-:W-:Y:S01]  /*5e20*/  ISETP.NE.AND.EX P4, PT, R55, RZ, PT, P4 ;  /* 0x000000ff3700720c */ /* 0x000fe20003f85340 */
[----:B------:R-:W-:Y:S01]  /*5e30*/  UPLOP3.LUT UP0, UPT, UPT, UPT, UPT, 0x40, 0x4 ;  /* 0x000000000004789c */ /* 0x000fe20003f0e870 */
[----:B------:R-:W-:Y:S01]  /*5e40*/  ISETP.NE.AND.EX P2, PT, RZ, UR39, PT, P2 ;  /* 0x00000027ff007c0c */ /* 0x000fe2000bf45320 */
[----:B------:R-:W-:Y:S01]  /*5e50*/  UISETP.NE.AND.EX UP1, UPT, UR45, URZ, UPT, UP1 ;  /* 0x000000ff2d00728c */ /* 0x000fe2000bf25310 */
[----:B------:R-:W-:Y:S04]  /*5e60*/  PLOP3.LUT P1, PT, PT, PT, UP2, 0x80, 0x8 ;  /* 0x000000000008781c */ /* 0x000fe80003f2f028 */
[----:B------:R-:W-:Y:S06]  /*5e70*/  @UP2 UPLOP3.LUT UP0, UPT, UPT, UPT, UP1, 0x80, 0x8 ;  /* 0x000000000008289c */ /* 0x000fec0003f0f010 */
[----:B------:R-:W-:Y:S01]  /*5e80*/  PLOP3.LUT P0, PT, PT, PT, UP0, 0x80, 0x8 ;  /* 0x000000000008781c */ /* 0x000fe20003f0f008 */
[----:B------:R-:W-:Y:S01]  /*5e90*/  @!UPT UIADD3 URZ, UPT, UPT, URZ, URZ, URZ ;  /* 0x000000fffffff290 */ /* 0x000fe2000fffe0ff */
[----:B------:R-:W-:Y:S11]  /*5ea0*/  BRA.U !UP1, `(.L_x_104) ;  /* 0x0000000109387547 */ /* 0x000ff6000b800000 */
[----:B------:R-:W-:Y:S01]  /*5eb0*/  UISETP.NE.U32.AND UP0, UPT, UR38, URZ, UPT ;  /* 0x000000ff2600728c */ /* 0x000fe2000bf05070 */
[----:B------:R-:W-:Y:S02]  /*5ec0*/  HFMA2 R0, -RZ, RZ, 0, 5.9604644775390625e-08 ;  /* 0x00000001ff007431 */ /* 0x000fe400000001ff */
[----:B------:R-:W-:Y:S01]  /*5ed0*/  IMAD.MOV.U32 R59, RZ, RZ, 0x1 ;  /* 0x00000001ff3b7424 */ /* 0x000fe200078e00ff */
[----:B------:R-:W-:Y:S06]  /*5ee0*/  UISETP.NE.AND.EX UP0, UPT, UR39, URZ, UPT, UP0 ;  /* 0x000000ff2700728c */ /* 0x000fec000bf05300 */
[----:B------:R-:W-:Y:S05]  /*5ef0*/  PLOP3.LUT P3, PT, PT, PT, UP0, 0x80, 0x8 ;  /* 0x000000000008781c */ /* 0x000fea0003f6f008 */
[----:B------:R-:W1:Y:S01]  /*5f00*/  @UP0 LDCU.64 UR6, c[0x0][0x888] ;  /* 0x00011100ff0607ac */ /* 0x000e620008000a00 */
[----:B------:R-:W-:Y:S07]  /*5f10*/  @UP0 UIMAD UR4, UR36, UR44, URZ ;  /* 0x0000002c240402a4 */ /* 0x000fee000f8e02ff */
[----:B------:R-:W-:Y:S01]  /*5f20*/  @!P3 PRMT R59, R0, 0x7610, R59 ;  /* 0x00007610003bb816 */ /* 0x000fe2000000003b */
[----:B-1----:R-:W-:Y:S03]  /*5f30*/  @UP0 UIMAD.WIDE UR6, UR4, 0x4, UR6 ;  /* 0x00000004040608a5 */ /* 0x002fe6000f8e0206 */
[----:B------:R-:W1:Y:S03]  /*5f40*/  @!UP0 LDCU UR4, c[0x0][0x880] ;  /* 0x00011000ff0487ac */ /* 0x000e660008000800 */
[----:B------:R-:W-:Y:S01]  /*5f50*/  IMAD.U32 R2, RZ, RZ, UR6 ;  /* 0x00000006ff027e24 */ /* 0x000fe2000f8e00ff */
[----:B------:R-:W-:Y:S05]  /*5f60*/  MOV R3, UR7 ;  /* 0x0000000700037c02 */ /* 0x000fea0008000f00 */
[----:B-----5:R2:W5:Y:S02]  /*5f70*/  @P3 LDG.E R35, desc[UR46][R2.64] ;  /* 0x0000002e02233981 */ /* 0x020564000c1e1900 */
[----:B-12---:R-:W-:Y:S02]  /*5f80*/  @!P3 IMAD.U32 R35, RZ, RZ, UR4 ;  /* 0x00000004ff23be24 */ /* 0x006fe4000f8e00ff */
.L_x_104:
[----:B------:R-:W-:Y:S05]  /*5f90*/  @!P4 BRA `(.L_x_105) ;  /* 0x000000000020c947 */ /* 0x000fea0003800000 */
[----:B------:R-:W-:Y:S04]  /*5fa0*/  ISETP.NE.U32.AND P3, PT, R52, RZ, PT ;  /* 0x000000ff3400720c */ /* 0x000fe80003f65070 */
[----:B------:R-:W-:Y:S11]  /*5fb0*/  ISETP.NE.AND.EX P3, PT, R53, RZ, PT, P3 ;  /* 0x000000ff3500720c */ /* 0x000ff60003f65330 */
[----:B------:R-:W-:Y:S02]  /*5fc0*/  @!UPT UIADD3 URZ, UPT, UPT, URZ, URZ, URZ ;  /* 0x000000fffffff290 */ /* 0x000fe4000fffe0ff */
[----:B------:R-:W1:Y:S01]  /*5fd0*/  @P3 LDC.64 R2, c[0x0][0x8a8] ;  /* 0x00022a00ff023b82 */ /* 0x000e620000000a00 */
[----:B------:R-:W-:Y:S04]  /*5fe0*/  @P3 IMAD R0, R54, UR36, RZ ;  /* 0x0000002436003c24 */ /* 0x000fe8000f8e02ff */
[----:B-1----:R-:W-:Y:S05]  /*5ff0*/  @P3 IMAD.WIDE R2, R0, 0x4, R2 ;  /* 0x0000000400023825 */ /* 0x002fea00078e0202 */
[----:B-----5:R1:W5:Y:S02]  /*6000*/  @P3 LDG.E R32, desc[UR46][R2.64] ;  /* 0x0000002e02203981 */ /* 0x020364000c1e1900 */
[----:B-1----:R-:W2:Y:S02]  /*6010*/  @!P3 LDC R32, c[0x0][0x8a0] ;  /* 0x00022800ff20bb82 */ /* 0x002ea40000000800 */
.L_x_105:
[----:B-----5:R-:W-:Y:S01]  /*6020*/  FSETP.NEU.AND P3, PT, R35, RZ, PT ;  /* 0x000000ff2300720b */ /* 0x020fe20003f6d000 */
[----:B------:R-:W-:Y:S01]  /*6030*/  IMAD.SHL.U32 R77, R64, 0x2, RZ ;  /* 0x00000002404d7824 */ /* 0x000fe200078e00ff */
[----:B------:R-:W-:Y:S01]  /*6040*/  SEL R5, RZ, 0xffffffff, P2 ;  /* 0xffffffffff057807 */ /* 0x000fe20001000000 */
[----:B------:R-:W-:Y:S01]  /*6050*/  BSSY B1, `(.L_x_106) ;  /* 0x0000034000017945 */ /* 0x000fe20003800000 */
[----:B------:R-:W-:Y:S01]  /*6060*/  @P1 LOP3.LUT P2, RZ, R59, 0xff, RZ, 0xc0, !PT ;  /* 0x000000ff3bff1812 */ /* 0x000fe2000784c0ff */
[----:B------:R-:W-:Y:S01]  /*6070*/  IMAD.MOV.U32 R39, RZ, RZ, 0x1 ;  /* 0x00000001ff277424 */ /* 0x000fe200078e00ff */
[----:B------:R-:W-:Y:S01]  /*6080*/  @P1 SEL R0, RZ, 0xffffffff, P3 ;  /* 0xffffffffff001807 */ /* 0x000fe20001800000 */
[C---:B------:R-:W-:Y:S01]  /*6090*/  IMAD R34, R30.reuse, 0x40, R33 ;  /* 0x000000401e227824 */ /* 0x040fe200078e0221 */
[----:B------:R-:W-:Y:S01]  /*60a0*/  LOP3.LUT R71, R71, 0x1, RZ, 0x3c, !PT ;  /* 0x0000000147477812 */ /* 0x000fe200078e3cff */
[----:B------:R-:W-:Y:S01]  /*60b0*/  IMAD.MOV.U32 R38, RZ, RZ, RZ ;  /* 0x000000ffff267224 */ /* 0x000fe200078e00ff */
[----:B------:R-:W-:Y:S02]  /*60c0*/  @P0 SEL R0, R5, R0, !P2 ;  /* 0x0000000005000207 */ /* 0x000fe40005000000 */
[----:B------:R-:W-:Y:S02]  /*60d0*/  CS2R R50, SRZ ;  /* 0x0000000000327805 */ /* 0x000fe4000001ff00 */
[----:B------:R-:W-:Y:S02]  /*60e0*/  LEA R74, R30, UR48, 0x3 ;  /* 0x000000301e4a7c11 */ /* 0x000fe4000f8e18ff */
[----:B------:R-:W-:Y:S02]  /*60f0*/  CS2R R48, SRZ ;  /* 0x0000000000307805 */ /* 0x000fe4000001ff00 */
[----:B------:R-:W-:Y:S02]  /*6100*/  @P1 LOP3.LUT R0, R0, 0x1, RZ, 0xc0, !PT ;  /* 0x0000000100001812 */ /* 0x000fe400078ec0ff */
[----:B------:R-:W-:Y:S02]  /*6110*/  CS2R R42, SRZ ;  /* 0x00000000002a7805 */ /* 0x000fe4000001ff00 */
[----:B------:R-:W-:Y:S02]  /*6120*/  SHF.L.U32 R3, R70, 0x1f, RZ ;  /* 0x0000001f46037819 */ /* 0x000fe400000006ff */
[----:B------:R-:W-:Y:S02]  /*6130*/  CS2R R40, SRZ ;  /* 0x0000000000287805 */ /* 0x000fe4000001ff00 */
[----:B------:R-:W-:Y:S01]  /*6140*/  ISETP.NE.U32.OR P5, PT, R0, 0x1, !P1 ;  /* 0x000000010000780c */ /* 0x000fe20004fa5470 */
[----:B------:R-:W-:Y:S01]  /*6150*/  VIADD R82, R77, UR48 ;  /* 0x000000304d527c36 */ /* 0x000fe20008000000 */
[----:B------:R-:W-:Y:S02]  /*6160*/  PLOP3.LUT P2, PT, PT, PT, UP1, 0x80, 0x8 ;  /* 0x000000000008781c */ /* 0x000fe40003f4f018 */
[----:B------:R-:W-:Y:S02]  /*6170*/  SEL R0, RZ, 0xffffffff, P3 ;  /* 0xffffffffff007807 */ /* 0x000fe40001800000 */
[----:B------:R-:W-:Y:S02]  /*6180*/  LOP3.LUT P3, R75, R59, 0xff, RZ, 0xc0, !PT ;  /* 0x000000ff3b4b7812 */ /* 0x000fe4000786c0ff */
[----:B------:R-:W-:Y:S05]  /*6190*/  P2R R78, PR, RZ, 0x20 ;  /* 0x00000020ff4e7803 */ /* 0x000fea0000000000 */
[----:B------:R-:W-:Y:S02]  /*61a0*/  @P5 SHF.L.U32 R2, R71, 0x1f, RZ ;  /* 0x0000001f47025819 */ /* 0x000fe400000006ff */
[----:B------:R-:W-:Y:S02]  /*61b0*/  @P2 SEL R0, R5, R0, !P3 ;  /* 0x0000000005002207 */ /* 0x000fe40005800000 */
[----:B------:R-:W1:Y:S02]  /*61c0*/  @P5 SYNCS.PHASECHK.TRANS64.TRYWAIT P1, [UR48+0x20], R2 ;  /* 0x00002002ff0055a7 */ /* 0x000e640008021130 */
[----:B------:R-:W-:Y:S04]  /*61d0*/  LOP3.LUT R0, R0, 0x1, RZ, 0xc0, !PT ;  /* 0x0000000100007812 */ /* 0x000fe800078ec0ff */
[----:B------:R-:W-:Y:S04]  /*61e0*/  ISETP.NE.U32.AND P4, PT, R0, 0x1, PT ;  /* 0x000000010000780c */ /* 0x000fe80003f85070 */
[----:B------:R-:W-:Y:S01]  /*61f0*/  P2R R80, PR, RZ, 0x10 ;  /* 0x00000010ff507803 */ /* 0x000fe20000000000 */
[----:B------:R3:W4:Y:S01]  /*6200*/  SYNCS.PHASECHK.TRANS64.TRYWAIT P0, [R74+URZ+0x90], R3 ;  /* 0x000090034a0075a7 */ /* 0x00072200080011ff */
[----:B-1----:R-:W-:Y:S01]  /*6210*/  @P5 SEL R39, RZ, 0x1, !P1 ;  /* 0x00000001ff275807 */ /* 0x002fe20004800000 */
[----:B---3--:R-:W-:Y:S06]  /*6220*/  @!P5 BRA `(.L_x_107) ;  /* 0x000000000058d947 */ /* 0x008fec0003800000 */
[C---:B------:R-:W-:Y:S01]  /*6230*/  VIADD R0, R82.reuse, 0x200 ;  /* 0x0000020052007836 */ /* 0x040fe20000000000 */
[----:B------:R-:W-:Y:S01]  /*6240*/  LOP3.LUT P5, RZ, R65, 0x40, RZ, 0xc0, !PT ;  /* 0x0000004041ff7812 */ /* 0x000fe200078ac0ff */
[----:B------:R-:W-:Y:S01]  /*6250*/  BSSY B0, `(.L_x_108) ;  /* 0x000000e000007945 */ /* 0x000fe20003800000 */
[----:B------:R-:W-:Y:S01]  /*6260*/  ISETP.NE.AND P2, PT, R39, RZ, PT ;  /* 0x000000ff2700720c */ /* 0x000fe20003f45270 */
[----:B------:R-:W-:Y:S01]  /*6270*/  @P4 VIADD R2, R82, 0x210 ;  /* 0x0000021052024836 */ /* 0x000fe20000000000 */
[----:B------:R-:W-:Y:S01]  /*6280*/  PLOP3.LUT P1, PT, PT, PT, PT, 0x8, 0x80 ;  /* 0x000000000080781c */ /* 0x000fe20003f2e170 */
[----:B------:R-:W-:Y:S01]  /*6290*/  IMAD.MOV.U32 R51, RZ, RZ, RZ ;  /* 0x000000ffff337224 */ /* 0x000fe200078e00ff */
[----:B------:R-:W-:Y:S02]  /*62a0*/  @P4 PLOP3.LUT P1, PT, P5, PT, PT, 0x80, 0x8 ;  /* 0x000000000008481c */ /* 0x000fe40002f2f070 */
[----:B------:R-:W-:Y:S02]  /*62b0*/  CS2R R48, SRZ ;  /* 0x0000000000307805 */ /* 0x000fe4000001ff00 */
[----:B------:R-:W-:Y:S02]  /*62c0*/  CS2R R42, SRZ ;  /* 0x00000000002a7805 */ /* 0x000fe4000001ff00 */
[----:B------:R-:W-:Y:S07]  /*62d0*/  CS2R R40, SRZ ;  /* 0x0000000000287805 */ /* 0x000fee000001ff00 */
[----:B------:R-:W-:Y:S01]  /*62e0*/  @P1 VIADD R2, R0, 0xfffffff0 ;  /* 0xfffffff000021836 */ /* 0x000fe20000000000 */
[----:B------:R-:W-:Y:S06]  /*62f0*/  @P2 BRA `(.L_x_109) ;  /* 0x00000000000c2947 */ /* 0x000fec0003800000 */
[----:B------:R-:W-:Y:S04]  /*6300*/  SHF.L.U32 R5, R71, 0x1f, RZ ;  /* 0x0000001f47057819 */ /* 0x000fe800000006ff */
[----:B------:R-:W1:Y:S02]  /*6310*/  SYNCS.PHASECHK.TRANS64.TRYWAIT P1, [UR48+0x20], R5 ;  /* 0x00002005ff0075a7 */ /* 0x000e640008021130 */
[----:B-1----:R-:W-:Y:S05]  /*6320*/  @!P1 BRA `(.L_x_110) ;  /* 0x0000003000049947 */ /* 0x002fea0003800000 */
.L_x_109:
[----:B------:R-:W-:Y:S05]  /*6330*/  BSYNC B0 ;  /* 0x0000000000007941 */ /* 0x000fea0003800000 */
.L_x_108:
[----:B------:R-:W-:Y:S01]  /*6340*/  ISETP.NE.AND P1, PT, R80, RZ, PT ;  /* 0x000000ff5000720c */ /* 0x000fe20003f25270 */
[----:B------:R-:W-:Y:S11]  /*6350*/  HFMA2 R38, -RZ, RZ, 0, 5.9604644775390625e-08 ;  /* 0x00000001ff267431 */ /* 0x000ff600000001ff */
[----:B------:R-:W-:Y:S01]  /*6360*/  @!UPT UIADD3 URZ, UPT, UPT, URZ, URZ, URZ ;  /* 0x000000fffffff290 */ /* 0x000fe2000fffe0ff */
[----:B------:R3:W1:Y:S04]  /*6370*/  @P1 LDS.128 R48, [R2] ;  /* 0x0000000002301984 */ /* 0x0006680000000c00 */
[----:B------:R3:W1:Y:S02]  /*6380*/  @P1 LDS.128 R40, [R77+UR48+0x200] ;  /* 0x000200304d281984 */ /* 0x0006640008000c00 */
.L_x_107:
[----:B------:R-:W-:Y:S05]  /*6390*/  BSYNC B1 ;  /* 0x0000000000017941 */ /* 0x000fea0003800000 */
.L_x_106:
[----:B-1----:R-:W-:Y:S04]  /*63a0*/  SHF.R.U32.HI R5, RZ, 0x15, R34 ;  /* 0x00000015ff057819 */ /* 0x002fe80000011622 */
[----:B------:R-:W-:Y:S01]  /*63b0*/  LOP3.LUT P1, RZ, R5, 0x3, R66, 0x48, !PT ;  /* 0x0000000305ff7812 */ /* 0x000fe20007824842 */
[----:B------:R-:W-:Y:S01]  /*63c0*/  @!UPT UIADD3 URZ, UPT, UPT, URZ, URZ, URZ ;  /* 0x000000fffffff290 */ /* 0x000fe2000fffe0ff */
[----:B----4-:R-:W-:Y:S11]  /*63d0*/  @P0 BRA `(.L_x_111) ;  /* 0x0000000000080947 */ /* 0x010ff60003800000 */
[----:B------:R-:W1:Y:S02]  /*63e0*/  SYNCS.PHASECHK.TRANS64.TRYWAIT P0, [R74+URZ+0x90], R3 ;  /* 0x000090034a0075a7 */ /* 0x000e6400080011ff */
[----:B-1----:R-:W-:Y:S05]  /*63f0*/  @!P0 BRA `(.L_x_112) ;  /* 0x0000002c00e88947 */ /* 0x002fea0003800000 */
.L_x_111:
[----:B------:R-:W-:Y:S05]  /*6400*/  @!P1 BRA `(.L_x_113) ;  /* 0x0000000000409947 */ /* 0x000fea0003800000 */
[----:B------:R-:W4:Y:S01]  /*6410*/  LDCU.64 UR8, c[0x4][0x70] ;  /* 0x01000e00ff0877ac */ /* 0x000f220008000a00 */
[----:B-1----:R-:W-:Y:S01]  /*6420*/  MOV R3, 0x0 ;  /* 0x0000000000037802 */ /* 0x002fe20000000f00 */
[----:B------:R-:W-:Y:S02]  /*6430*/  HFMA2 R12, -RZ, RZ, 0, 5.9604644775390625e-08 ;  /* 0x00000001ff0c7431 */ /* 0x000fe400000001ff */
[----:B------:R-:W-:Y:S02]  /*6440*/  IMAD.MOV.U32 R8, RZ, RZ, 0x192 ;  /* 0x00000192ff087424 */ /* 0x000fe400078e00ff */
[----:B------:R-:W-:Y:S01]  /*6450*/  IMAD.MOV.U32 R13, RZ, RZ, RZ ;  /* 0x000000ffff0d7224 */ /* 0x000fe200078e00ff */
[----:B------:R-:W1:Y:S01]  /*6460*/  LDCU.64 UR6, c[0x4][0x78] ;  /* 0x01000f00ff0677ac */ /* 0x000e620008000a00 */
[----:B---3--:R-:W3:Y:S01]  /*6470*/  LDC.64 R2, c[0x4][R3] ;  /* 0x0100000003027b82 */ /* 0x008ee20000000a00 */
[----:B------:R-:W5:Y:S01]  /*6480*/  LDCU.64 UR4, c[0x4][0x10] ;  /* 0x01000200ff0477ac */ /* 0x000f620008000a00 */
[----:B----4-:R-:W-:Y:S01]  /*6490*/  MOV R5, UR9 ;  /* 0x0000000900057c02 */ /* 0x010fe20008000f00 */
[----:B------:R-:W-:Y:S01]  /*64a0*/  IMAD.U32 R4, RZ, RZ, UR8 ;  /* 0x00000008ff047e24 */ /* 0x000fe2000f8e00ff */
[----:B-1----:R-:W-:Y:S01]  /*64b0*/  MOV R7, UR7 ;  /* 0x0000000700077c02 */ /* 0x002fe20008000f00 */
[----:B------:R-:W-:Y:S01]  /*64c0*/  IMAD.U32 R6, RZ, RZ, UR6 ;  /* 0x00000006ff067e24 */ /* 0x000fe2000f8e00ff */
[----:B-----5:R-:W-:Y:S01]  /*64d0*/  MOV R11, UR5 ;  /* 0x00000005000b7c02 */ /* 0x020fe20008000f00 */
[----:B------:R-:W-:Y:S02]  /*64e0*/  IMAD.U32 R10, RZ, RZ, UR4 ;  /* 0x00000004ff0a7e24 */ /* 0x000fe4000f8e00ff */
[----:B------:R-:W-:Y:S07]  /*64f0*/  LEPC R20, `(.L_x_113) ;  /* 0x000000001014794e */ /* 0x000fee0000000000 */
[----:B--23--:R-:W-:Y:S05]  /*6500*/  CALL.ABS.NOINC R2 ;  /* 0x0000000002007343 */ /* 0x00cfea0003c00000 */
.L_x_113:
[----:B------:R-:W-:Y:S05]  /*6510*/  WARPSYNC.ALL ;  /* 0x0000000000007948 */ /* 0x000fea0003800000 */
[----:B------:R-:W-:Y:S01]  /*6520*/  R2UR UR4, R34 ;  /* 0x00000000220472ca */ /* 0x000fe200000e0000 */
[--C-:B------:R-:W-:Y:S01]  /*6530*/  HADD2.F32 R20, -RZ, R40.reuse.H0_H0 ;  /* 0x20000028ff147230 */ /* 0x100fe20000004100 */
[----:B------:R-:W-:Y:S01]  /*6540*/  MOV R81, 0x10 ;  /* 0x0000001000517802 */ /* 0x000fe20000000f00 */
[----:B------:R-:W-:Y:S01]  /*6550*/  HADD2.F32 R21, -RZ, R40.H1_H1 ;  /* 0x30000028ff157230 */ /* 0x000fe20000004100 */
[----:B------:R-:W-:Y:S01]  /*6560*/  LOP3.LUT P6, RZ, R65, 0x40, RZ, 0xc0, !PT ;  /* 0x0000004041ff7812 */ /* 0x000fe200078cc0ff */
[----:B------:R-:W-:Y:S01]  /*6570*/  HADD2.F32 R36, -RZ, R41.H1_H1 ;  /* 0x30000029ff247230 */ /* 0x000fe20000004100 */
[----:B------:R-:W-:Y:S01]  /*6580*/  ISETP.NE.AND P0, PT, R72, RZ, PT ;  /* 0x000000ff4800720c */ /* 0x000fe20003f05270 */
[----:B------:R-:W-:Y:S01]  /*6590*/  HADD2.F32 R37, -RZ, R43.H0_H0 ;  /* 0x2000002bff257230 */ /* 0x000fe20000004100 */
[----:B------:R-:W-:Y:S01]  /*65a0*/  SEL R81, R81, 0xfffffff0, !P6 ;  /* 0xfffffff051517807 */ /* 0x000fe20007000000 */
[----:B------:R-:W-:Y:S03]  /*65b0*/  BSSY.RECONVERGENT B0, `(.L_x_114) ;  /* 0x000004f000007945 */ /* 0x000fe60003800200 */
[----:B------:R-:W-:Y:S01]  /*65c0*/  IADD3 R79, PT, PT, R82, R81, RZ ;  /* 0x00000051524f7210 */ /* 0x000fe20007ffe0ff */
[----:B------:R-:W2:Y:S02]  /*65d0*/  LDTM.x16 R4, tmem[UR4] ;  /* 0x00000004000479ee */ /* 0x000ea40008240000 */
[C---:B--2---:R-:W-:Y:S01]  /*65e0*/  FMUL R0, R32.reuse, R4 ;  /* 0x0000000420007220 */ /* 0x044fe20000400000 */
[C---:B---3--:R-:W-:Y:S01]  /*65f0*/  FMUL R2, R32.reuse, R5 ;  /* 0x0000000520027220 */ /* 0x048fe20000400000 */
[C---:B-1----:R-:W-:Y:S01]  /*6600*/  FMUL R3, R32.reuse, R6 ;  /* 0x0000000620037220 */ /* 0x042fe20000400000 */
[C---:B------:R-:W-:Y:S01]  /*6610*/  FMUL R7, R32.reuse, R7 ;  /* 0x0000000720077220 */ /* 0x040fe20000400000 */
[C---:B------:R-:W-:Y:S01]  /*6620*/  FFMA R0, R35.reuse, R20, R0 ;  /* 0x0000001423007223 */ /* 0x040fe20000000000 */
[----:B------:R-:W-:Y:S02]  /*6630*/  HADD2.F32 R20, -RZ, R41.H0_H0 ;  /* 0x20000029ff147230 */ /* 0x000fe40000004100 */
[C---:B------:R-:W-:Y:S01]  /*6640*/  FFMA R2, R35.reuse, R21, R2 ;  /* 0x0000001523027223 */ /* 0x040fe20000000002 */
[--C-:B------:R-:W-:Y:S02]  /*6650*/  HADD2.F32 R21, -RZ, R42.reuse.H0_H0 ;  /* 0x2000002aff157230 */ /* 0x100fe40000004100 */
[C---:B------:R-:W-:Y:S01]  /*6660*/  FMUL R4, R32.reuse, R8 ;  /* 0x0000000820047220 */ /* 0x040fe20000400000 */
[C---:B------:R-:W-:Y:S01]  /*6670*/  FMUL R5, R32.reuse, R9 ;  /* 0x0000000920057220 */ /* 0x040fe20000400000 */
[C---:B------:R-:W-:Y:S01]  /*6680*/  FFMA R3, R35.reuse, R20, R3 ;  /* 0x0000001423037223 */ /* 0x040fe20000000003 */
[----:B------:R-:W-:Y:S02]  /*6690*/  HADD2.F32 R20, -RZ, R42.H1_H1 ;  /* 0x3000002aff147230 */ /* 0x000fe40000004100 */
[C---:B------:R-:W-:Y:S01]  /*66a0*/  FFMA R7, R35.reuse, R36, R7 ;  /* 0x0000002423077223 */ /* 0x040fe20000000007 */
[C---:B------:R-:W-:Y:S01]  /*66b0*/  FMUL R6, R32.reuse, R10 ;  /* 0x0000000a20067220 */ /* 0x040fe20000400000 */
[----:B------:R-:W-:Y:S02]  /*66c0*/  HADD2.F32 R36, -RZ, R43.H1_H1 ;  /* 0x3000002bff247230 */ /* 0x000fe40000004100 */
[C---:B------:R-:W-:Y:S01]  /*66d0*/  FMUL R11, R32.reuse, R11 ;  /* 0x0000000b200b7220 */ /* 0x040fe20000400000 */
[C---:B------:R-:W-:Y:S01]  /*66e0*/  FFMA R4, R35.reuse, R21, R4 ;  /* 0x0000001523047223 */ /* 0x040fe20000000004 */
[C---:B------:R-:W-:Y:S01]  /*66f0*/  FFMA R5, R35.reuse, R20, R5 ;  /* 0x0000001423057223 */ /* 0x040fe20000000005 */
[C---:B------:R-:W-:Y:S01]  /*6700*/  FFMA R6, R35.reuse, R37, R6 ;  /* 0x0000002523067223 */ /* 0x040fe20000000006 */
[--C-:B------:R-:W-:Y:S02]  /*6710*/  HADD2.F32 R20, -RZ, R48.reuse.H0_H0 ;  /* 0x20000030ff147230 */ /* 0x100fe40000004100 */
[C---:B------:R-:W-:Y:S01]  /*6720*/  FFMA R11, R35.reuse, R36, R11 ;  /* 0x00000024230b7223 */ /* 0x040fe2000000000b */
[C---:B------:R-:W-:Y:S01]  /*6730*/  FMUL R8, R32.reuse, R12 ;  /* 0x0000000c20087220 */ /* 0x040fe20000400000 */
[----:B------:R-:W-:Y:S02]  /*6740*/  HADD2.F32 R36, -RZ, R48.H1_H1 ;  /* 0x30000030ff247230 */ /* 0x000fe40000004100 */
[C---:B------:R-:W-:Y:S01]  /*6750*/  FMUL R9, R32.reuse, R13 ;  /* 0x0000000d20097220 */ /* 0x040fe20000400000 */
[--C-:B------:R-:W-:Y:S02]  /*6760*/  HADD2.F32 R21, -RZ, R49.reuse.H0_H0 ;  /* 0x20000031ff157230 */ /* 0x100fe40000004100 */
[C---:B------:R-:W-:Y:S01]  /*6770*/  FMUL R10, R32.reuse, R14 ;  /* 0x0000000e200a7220 */ /* 0x040fe20000400000 */
[C---:B------:R-:W-:Y:S01]  /*6780*/  FFMA R8, R35.reuse, R20, R8 ;  /* 0x0000001423087223 */ /* 0x040fe20000000008 */
[----:B------:R-:W-:Y:S02]  /*6790*/  HADD2.F32 R20, -RZ, R49.H1_H1 ;  /* 0x30000031ff147230 */ /* 0x000fe40000004100 */
[C---:B------:R-:W-:Y:S01]  /*67a0*/  FFMA R9, R35.reuse, R36, R9 ;  /* 0x0000002423097223 */ /* 0x040fe20000000009 */
[C---:B------:R-:W-:Y:S01]  /*67b0*/  FMUL R15, R32.reuse, R15 ;  /* 0x0000000f200f7220 */ /* 0x040fe20000400000 */
[C---:B------:R-:W-:Y:S01]  /*67c0*/  FFMA R10, R35.reuse, R21, R10 ;  /* 0x00000015230a7223 */ /* 0x040fe2000000000a */
[--C-:B------:R-:W-:Y:S02]  /*67d0*/  HADD2.F32 R21, -RZ, R50.reuse.H0_H0 ;  /* 0x20000032ff157230 */ /* 0x100fe40000004100 */
[C---:B------:R-:W-:Y:S01]  /*67e0*/  FMUL R12, R32.reuse, R16 ;  /* 0x00000010200c7220 */ /* 0x040fe20000400000 */
[----:B------:R-:W-:Y:S02]  /*67f0*/  HADD2.F32 R36, -RZ, R50.H1_H1 ;  /* 0x30000032ff247230 */ /* 0x000fe40000004100 */
[C---:B------:R-:W-:Y:S01]  /*6800*/  FFMA R15, R35.reuse, R20, R15 ;  /* 0x00000014230f7223 */ /* 0x040fe2000000000f */
[C---:B------:R-:W-:Y:S01]  /*6810*/  FMUL R13, R32.reuse, R17 ;  /* 0x00000011200d7220 */ /* 0x040fe20000400000 */
[--C-:B------:R-:W-:Y:S02]  /*6820*/  HADD2.F32 R37, -RZ, R51.reuse.H0_H0 ;  /* 0x20000033ff257230 */ /* 0x100fe40000004100 */
[C---:B------:R-:W-:Y:S01]  /*6830*/  FMUL R14, R32.reuse, R18 ;  /* 0x00000012200e7220 */ /* 0x040fe20000400000 */
[----:B------:R-:W-:Y:S02]  /*6840*/  HADD2.F32 R20, -RZ, R51.H1_H1 ;  /* 0x30000033ff147230 */ /* 0x000fe40000004100 */
[----:B------:R-:W-:Y:S01]  /*6850*/  FMUL R19, R32, R19 ;  /* 0x0000001320137220 */ /* 0x000fe20000400000 */
[----:B------:R-:W-:Y:S01]  /*6860*/  F2FP.F16.F32.PACK_AB R44, R2, R0 ;  /* 0x00000000022c723e */ /* 0x000fe200000000ff */
[----:B------:R-:W-:Y:S01]  /*6870*/  FFMA R12, R35, R21, R12 ;  /* 0x00000015230c7223 */ /* 0x000fe2000000000c */
[----:B------:R-:W-:Y:S01]  /*6880*/  F2FP.F16.F32.PACK_AB R45, R7, R3 ;  /* 0x00000003072d723e */ /* 0x000fe200000000ff */
[----:B------:R-:W-:Y:S01]  /*6890*/  FFMA R13, R35, R36, R13 ;  /* 0x00000024230d7223 */ /* 0x000fe2000000000d */
[----:B------:R-:W-:Y:S01]  /*68a0*/  F2FP.F16.F32.PACK_AB R46, R5, R4 ;  /* 0x00000004052e723e */ /* 0x000fe200000000ff */
[----:B------:R-:W-:Y:S01]  /*68b0*/  FFMA R14, R35, R37, R14 ;  /* 0x00000025230e7223 */ /* 0x000fe2000000000e */
[----:B------:R-:W-:Y:S01]  /*68c0*/  F2FP.F16.F32.PACK_AB R47, R11, R6 ;  /* 0x000000060b2f723e */ /* 0x000fe200000000ff */
[----:B------:R-:W-:Y:S01]  /*68d0*/  FFMA R19, R35, R20, R19 ;  /* 0x0000001423137223 */ /* 0x000fe20000000013 */
[----:B------:R-:W-:Y:S02]  /*68e0*/  F2FP.F16.F32.PACK_AB R84, R9, R8 ;  /* 0x000000080954723e */ /* 0x000fe400000000ff */
[----:B------:R-:W-:Y:S01]  /*68f0*/  F2FP.F16.F32.PACK_AB R85, R15, R10 ;  /* 0x0000000a0f55723e */ /* 0x000fe200000000ff */
[----:B------:R1:W-:Y:S01]  /*6900*/  STS.128 [R77+UR48+0x200], R44 ;  /* 0x0002002c4d007988 */ /* 0x0003e20008000c30 */
[----:B------:R-:W-:Y:S02]  /*6910*/  F2FP.F16.F32.PACK_AB R86, R13, R12 ;  /* 0x0000000c0d56723e */ /* 0x000fe400000000ff */
[----:B------:R-:W-:Y:S05]  /*6920*/  F2FP.F16.F32.PACK_AB R87, R19, R14 ;  /* 0x0000000e1357723e */ /* 0x000fea00000000ff */
[----:B------:R1:W-:Y:S01]  /*6930*/  STS.128 [R79+0x200], R84 ;  /* 0x000200544f007388 */ /* 0x0003e20000000c00 */
[----:B------:R-:W-:Y:S01]  /*6940*/  @!PT LDS RZ, [RZ] ;  /* 0x00000000fffff984 */ /* 0x000fe20000000800 */
[----:B------:R-:W-:Y:S01]  /*6950*/  @!PT LDS RZ, [RZ] ;  /* 0x00000000fffff984 */ /* 0x000fe20000000800 */
[----:B------:R-:W-:Y:S01]  /*6960*/  @!PT LDS RZ, [RZ] ;  /* 0x00000000fffff984 */ /* 0x000fe20000000800 */
[----:B------:R-:W-:Y:S01]  /*6970*/  @!PT LDS RZ, [RZ] ;  /* 0x00000000fffff984 */ /* 0x000fe20000000800 */
[----:B------:R2:W-:Y:S07]  /*6980*/  MEMBAR.ALL.CTA ;  /* 0x0000000000007992 */ /* 0x0005ee0000008000 */
[----:B--2---:R-:W2:Y:S02]  /*6990*/  FENCE.VIEW.ASYNC.S ;  /* 0x00000000000073c6 */ /* 0x004ea40000000000 */
[----:B--2---:R-:W-:Y:S06]  /*69a0*/  BAR.SYNC.DEFER_BLOCKING 0x1, 0x80 ;  /* 0x0042000000007b1d */ /* 0x004fec0000010000 */
[----:B------:R-:W-:Y:S05]  /*69b0*/  @P0 BRA `(.L_x_115) ;  /* 0x0000000000380947 */ /* 0x000fea0003800000 */
[----:B------:R-:W-:Y:S02]  /*69c0*/  UIADD3 UR4, UPT, UPT, UR48, 0x200, URZ ;  /* 0x0000020030047890 */ /* 0x000fe4000fffe0ff */
[----:B------:R-:W-:Y:S01]  /*69d0*/  UIADD3 UR8, UP0, UPT, UR52, 0x680, URZ ;  /* 0x0000068034087890 */ /* 0x000fe2000ff1e0ff */
[----:B------:R-:W-:Y:S01]  /*69e0*/  UMOV UR43, UR36 ;  /* 0x00000024002b7c82 */ /* 0x000fe20008000000 */
[----:B------:R-:W-:Y:S02]  /*69f0*/  UIADD3 UR5, UPT, UPT, UR41, 0x40, URZ ;  /* 0x0000004029057890 */ /* 0x000fe4000fffe0ff */
[----:B------:R-:W-:Y:S01]  /*6a00*/  MOV R67, UR4 ;  /* 0x0000000400437c02 */ /* 0x000fe20008000f00 */
[----:B------:R-:W-:Y:S02]  /*6a10*/  UIADD3.X UR9, UPT, UPT, URZ, UR53, URZ, UP0, !UPT ;  /* 0x00000035ff097290 */ /* 0x000fe400087fe4ff */
[----:B------:R-:W-:Y:S01]  /*6a20*/  UIADD3 UR4, UPT, UPT, UR48, 0xa00, URZ ;  /* 0x00000a0030047890 */ /* 0x000fe2000fffe0ff */
[----:B------:R-:W-:Y:S01]  /*6a30*/  R2UR UR40, R67 ;  /* 0x00000000432872ca */ /* 0x000fe200000e0000 */
[----:B------:R-:W-:Y:S01]  /*6a40*/  UMOV UR6, UR42 ;  /* 0x0000002a00067c82 */ /* 0x000fe20008000000 */
[----:B------:R-:W-:Y:S11]  /*6a50*/  UMOV UR7, UR36 ;  /* 0x0000002400077c82 */ /* 0x000ff60008000000 */
[----:B------:R2:W-:Y:S01]  /*6a60*/  UTMASTG.3D [UR40], [UR8] ;  /* 0x00000028080073b5 */ /* 0x0005e20008010000 */
[----:B------:R2:W-:Y:S01]  /*6a70*/  UTMASTG.3D [UR4], [UR8] ;  /* 0x00000004080073b5 */ /* 0x0005e20008010000 */
[----:B------:R0:W-:Y:S01]  /*6a80*/  UTMACMDFLUSH ;  /* 0x00000000000079b7 */ /* 0x0001e20000000000 */
[----:B--2---:R-:W-:Y:S04]  /*6a90*/  DEPBAR.LE SB0, 0x1 ;  /* 0x000080400000791a */ /* 0x004fe80000000000 */
.L_x_115:
[----:B------:R-:W-:Y:S05]  /*6aa0*/  BSYNC.RECONVERGENT B0 ;  /* 0x0000000000007941 */ /* 0x000fea0003800200 */
.L_x_114:
[----:B------:R-:W-:Y:S01]  /*6ab0*/  BAR.SYNC.DEFER_BLOCKING 0x1, 0x80 ;  /* 0x0042000000007b1d */ /* 0x000fe20000010000 */
[----:B------:R-:W-:Y:S01]  /*6ac0*/  ISETP.NE.AND P1, PT, R78, RZ, PT ;  /* 0x000000ff4e00720c */ /* 0x000fe20003f25270 */
[----:B------:R-:W-:Y:S01]  /*6ad0*/  UISETP.NE.AND UP0, UPT, UR49, URZ, UPT ;  /* 0x000000ff3100728c */ /* 0x000fe2000bf05270 */
[----:B------:R-:W-:Y:S11]  /*6ae0*/  LEA R3, R38, UR48, 0x3 ;  /* 0x0000003026037c11 */ /* 0x000ff6000f8e18ff */
[----:B------:R-:W-:Y:S01]  /*6af0*/  @P1 SHF.L.U32 R2, R71, 0x1f, RZ ;  /* 0x0000001f47021819 */ /* 0x000fe200000006ff */
[----:B------:R-:W-:Y:S06]  /*6b00*/  BRA.U !UP0, `(.L_x_116) ;  /* 0x0000000108247547 */ /* 0x000fec000b800000 */
[----:B------:R-:W-:Y:S01]  /*6b10*/  IMAD.U32 R5, RZ, RZ, UR51 ;  /* 0x00000033ff057e24 */ /* 0x000fe2000f8e00ff */
[----:B------:R-:W-:Y:S01]  /*6b20*/  MOV R0, UR37 ;  /* 0x0000002500007c02 */ /* 0x000fe20008000f00 */
[----:B------:R-:W-:Y:S03]  /*6b30*/  UIADD3 UR51, UPT, UPT, UR51, 0x1, URZ ;  /* 0x0000000133337890 */ /* 0x000fe6000fffe0ff */
[----:B------:R-:W-:Y:S01]  /*6b40*/  @P1 LEA R5, R5, UR48, 0x3 ;  /* 0x0000003005051c11 */ /* 0x000fe2000f8e18ff */
[----:B------:R-:W-:Y:S04]  /*6b50*/  UISETP.NE.AND UP0, UPT, UR51, 0x4, UPT ;  /* 0x000000043300788c */ /* 0x000fe8000bf05270 */
[----:B------:R-:W-:Y:S01]  /*6b60*/  @P1 VIADD R5, R5, 0x40 ;  /* 0x0000004005051836 */ /* 0x000fe20000000000 */
[----:B------:R-:W-:Y:S04]  /*6b70*/  USEL UR51, UR51, URZ, UP0 ;  /* 0x000000ff33337287 */ /* 0x000fe80008000000 */
[----:B------:R-:W-:Y:S04]  /*6b80*/  @P1 PRMT R0, R0, 0x654, R5 ;  /* 0x0000065400001816 */ /* 0x000fe80000000005 */
[----:B------:R2:W-:Y:S04]  /*6b90*/  @P1 SYNCS.ARRIVE.TRANS64.RED.A1T0 RZ, [R0+URZ], RZ ;  /* 0x000000ff00ff19a7 */ /* 0x0005e800081004ff */
.L_x_116:
[----:B------:R-:W3:Y:S01]  /*6ba0*/  @P1 SYNCS.PHASECHK.TRANS64.TRYWAIT P0, [R3+URZ+0x20], R2 ;  /* 0x00002002030015a7 */ /* 0x000ee200080011ff */
[----:B------:R-:W-:Y:S01]  /*6bb0*/  BSSY B1, `(.L_x_117) ;  /* 0x0000012000017945 */ /* 0x000fe20003800000 */
[----:B---3--:R-:W-:Y:S03]  /*6bc0*/  @P1 SEL R39, RZ, 0x1, !P0 ;  /* 0x00000001ff271807 */ /* 0x008fe60004000000 */
[----:B------:R-:W-:Y:S05]  /*6bd0*/  @!P1 BRA `(.L_x_118) ;  /* 0x00000000003c9947 */ /* 0x000fea0003800000 */
[----:B------:R-:W-:Y:S01]  /*6be0*/  ISETP.NE.AND P1, PT, R80, RZ, PT ;  /* 0x000000ff5000720c */ /* 0x000fe20003f25270 */
[----:B------:R-:W-:Y:S01]  /*6bf0*/  BSSY B0, `(.L_x_119) ;  /* 0x0000009000007945 */ /* 0x000fe20003800000 */
[----:B------:R-:W-:Y:S11]  /*6c00*/  ISETP.NE.AND P0, PT, R39, RZ, PT ;  /* 0x000000ff2700720c */ /* 0x000ff60003f05270 */
[----:B------:R-:W-:Y:S05]  /*6c10*/  @P1 IMAD R4, R38, 0x1000, R77 ;  /* 0x0000100026041824 */ /* 0x000fea00078e024d */
[----:B------:R-:W-:Y:S05]  /*6c20*/  @P1 IADD3 R2, PT, PT, R4, UR48, RZ ;  /* 0x0000003004021c10 */ /* 0x000fea000fffe0ff */
[----:B------:R-:W-:Y:S01]  /*6c30*/  @P1 IMAD.IADD R2, R81, 0x1, R2 ;  /* 0x0000000151021824 */ /* 0x000fe200078e0202 */
[----:B------:R-:W-:Y:S06]  /*6c40*/  @P0 BRA `(.L_x_120) ;  /* 0x00000000000c0947 */ /* 0x000fec0003800000 */
[----:B--2---:R-:W-:Y:S04]  /*6c50*/  SHF.L.U32 R0, R71, 0x1f, RZ ;  /* 0x0000001f47007819 */ /* 0x004fe800000006ff */
[----:B------:R-:W2:Y:S02]  /*6c60*/  SYNCS.PHASECHK.TRANS64.TRYWAIT P0, [R3+URZ+0x20], R0 ;  /* 0x00002000030075a7 */ /* 0x000ea400080011ff */
[----:B--2---:R-:W-:Y:S05]  /*6c70*/  @!P0 BRA `(.L_x_121) ;  /* 0x0000002400dc8947 */ /* 0x004fea0003800000 */
.L_x_120:
[----:B------:R-:W-:Y:S05]  /*6c80*/  BSYNC B0 ;  /* 0x0000000000007941 */ /* 0x000fea0003800000 */
.L_x_119:
[----:B------:R-:W-:Y:S02]  /*6c90*/  ISETP.NE.AND P0, PT, R80, RZ, PT ;  /* 0x000000ff5000720c */ /* 0x000fe40003f05270 */
[----:B------:R-:W-:Y:S11]  /*6ca0*/  IADD3 R38, PT, PT, R38, 0x1, RZ ;  /* 0x0000000126267810 */ /* 0x000ff60007ffe0ff */
[----:B------:R3:W4:Y:S04]  /*6cb0*/  @P0 LDS.128 R40, [R4+UR48+0x200] ;  /* 0x0002003004280984 */ /* 0x0007280008000c00 */
[----:B------:R3:W1:Y:S02]  /*6cc0*/  @P0 LDS.128 R48, [R2+0x200] ;  /* 0x0002000002300984 */ /* 0x0006640000000c00 */
.L_x_118:
[----:B------:R-:W-:Y:S05]  /*6cd0*/  BSYNC B1 ;  /* 0x0000000000017941 */ /* 0x000fea0003800000 */
.L_x_117:
[----:B--2---:R-:W-:Y:S05]  /*6ce0*/  VIADD R3, R34, 0x10 ;  /* 0x0000001022037836 */ /* 0x004fea0000000000 */
[----:B------:R-:W-:Y:S04]  /*6cf0*/  SHF.R.U32.HI R3, RZ, 0x15, R3 ;  /* 0x00000015ff037819 */ /* 0x000fe80000011603 */
[----:B------:R-:W-:Y:S11]  /*6d00*/  LOP3.LUT P0, RZ, R3, 0x3, R66, 0x48, !PT ;  /* 0x0000000303ff7812 */ /* 0x000ff60007804842 */
[----:B------:R-:W-:Y:S02]  /*6d10*/  @!UPT UIADD3 URZ, UPT, UPT, URZ, URZ, URZ ;  /* 0x000000fffffff290 */ /* 0x000fe4000fffe0ff */
[----:B------:R-:W-:Y:S05]  /*6d20*/  @!P0 BRA `(.L_x_122) ;  /* 0x0000000000408947 */ /* 0x000fea0003800000 */
[----:B------:R-:W2:Y:S01]  /*6d30*/  LDCU.64 UR8, c[0x4][0x70] ;  /* 0x01000e00ff0877ac */ /* 0x000ea20008000a00 */
[----:B------:R-:W-:Y:S01]  /*6d40*/  MOV R3, 0x0 ;  /* 0x0000000000037802 */ /* 0x000fe20000000f00 */
[----:B------:R-:W-:Y:S02]  /*6d50*/  HFMA2 R12, -RZ, RZ, 0, 5.9604644775390625e-08 ;  /* 0x00000001ff0c7431 */ /* 0x000fe400000001ff */
[----:B------:R-:W-:Y:S02]  /*6d60*/  IMAD.MOV.U32 R8, RZ, RZ, 0x192 ;  /* 0x00000192ff087424 */ /* 0x000fe400078e00ff */
[----:B------:R-:W-:Y:S01]  /*6d70*/  IMAD.MOV.U32 R13, RZ, RZ, RZ ;  /* 0x000000ffff0d7224 */ /* 0x000fe200078e00ff */
[----:B------:R-:W5:Y:S01]  /*6d80*/  LDCU.64 UR6, c[0x4][0x78] ;  /* 0x01000f00ff0677ac */ /* 0x000f620008000a00 */
[----:B---3--:R-:W3:Y:S01]  /*6d90*/  LDC.64 R2, c[0x4][R3] ;  /* 0x0100000003027b82 */ /* 0x008ee20000000a00 */
[----:B------:R-:W4:Y:S01]  /*6da0*/  LDCU.64 UR4, c[0x4][0x10] ;  /* 0x01000200ff0477ac */ /* 0x000f220008000a00 */
[----:B--2---:R-:W-:Y:S01]  /*6db0*/  MOV R5, UR9 ;  /* 0x0000000900057c02 */ /* 0x004fe20008000f00 */
[----:B------:R-:W-:Y:S01]  /*6dc0*/  IMAD.U32 R4, RZ, RZ, UR8 ;  /* 0x00000008ff047e24 */ /* 0x000fe2000f8e00ff */
[----:B-----5:R-:W-:Y:S01]  /*6dd0*/  MOV R7, UR7 ;  /* 0x0000000700077c02 */ /* 0x020fe20008000f00 */
[----:B------:R-:W-:Y:S01]  /*6de0*/  IMAD.U32 R6, RZ, RZ, UR6 ;  /* 0x00000006ff067e24 */ /* 0x000fe2000f8e00ff */
[----:B----4-:R-:W-:Y:S01]  /*6df0*/  MOV R11, UR5 ;  /* 0x00000005000b7c02 */ /* 0x010fe20008000f00 */
[----:B------:R-:W-:Y:S02]  /*6e00*/  IMAD.U32 R10, RZ, RZ, UR4 ;  /* 0x00000004ff0a7e24 */ /* 0x000fe4000f8e00ff */
[----:B------:R-:W-:Y:S07]  /*6e10*/  LEPC R20, `(.L_x_122) ;  /* 0x000000001014794e */ /* 0x000fee0000000000 */
[----:B-1-3--:R-:W-:Y:S05]  /*6e20*/  CALL.ABS.NOINC R2 ;  /* 0x0000000002007343 */ /* 0x00afea0003c00000 */
.L_x_122:
[----:B------:R-:W-:Y:S01]  /*6e30*/  ISETP.NE.AND P6, PT, R78, RZ, PT ;  /* 0x000000ff4e00720c */ /* 0x000fe20003fc5270 */
[----:B------:R-:W-:Y:S05]  /*6e40*/  WARPSYNC.ALL ;  /* 0x0000000000007948 */ /* 0x000fea0003800000 */
[----:B------:R-:W-:Y:S01]  /*6e50*/  R2UR UR4, R34 ;  /* 0x00000000220472ca */ /* 0x000fe200000e0000 */
[--C-:B----4-:R-:W-:Y:S01]  /*6e60*/  HADD2.F32 R20, -RZ, R40.reuse.H0_H0 ;  /* 0x20000028ff147230 */ /* 0x110fe20000004100 */
[----:B------:R-:W-:Y:S01]  /*6e70*/  ISETP.NE.AND P0, PT, R72, RZ, PT ;  /* 0x000000ff4800720c */ /* 0x000fe20003f05270 */
[----:B------:R-:W-:Y:S01]  /*6e80*/  HADD2.F32 R21, -RZ, R40.H1_H1 ;  /* 0x30000028ff157230 */ /* 0x000fe20000004100 */
[----:B------:R-:W-:Y:S01]  /*6e90*/  MOV R82, UR51 ;  /* 0x0000003300527c02 */ /* 0x000fe20008000f00 */
[--C-:B------:R-:W-:Y:S01]  /*6ea0*/  HADD2.F32 R36, -RZ, R41.reuse.H1_H1 ;  /* 0x30000029ff247230 */ /* 0x100fe20000004100 */
[----:B------:R-:W-:Y:S01]  /*6eb0*/  MOV R83, UR37 ;  /* 0x0000002500537c02 */ /* 0x000fe20008000f00 */
[----:B-1----:R-:W-:Y:S01]  /*6ec0*/  HADD2.F32 R37, -RZ, R48.H0_H0 ;  /* 0x20000030ff257230 */ /* 0x002fe20000004100 */
[----:B------:R-:W-:Y:S01]  /*6ed0*/  @P6 LEA R82, R82, UR48, 0x3 ;  /* 0x0000003052526c11 */ /* 0x000fe2000f8e18ff */
[----:B------:R-:W-:Y:S01]  /*6ee0*/  BSSY.RECONVERGENT B0, `(.L_x_123) ;  /* 0x0000052000007945 */ /* 0x000fe20003800200 */
[----:B------:R-:W-:Y:S02]  /*6ef0*/  @P6 SHF.L.U32 R88, R71, 0x1f, RZ ;  /* 0x0000001f47586819 */ /* 0x000fe400000006ff */
[----:B------:R-:W-:Y:S01]  /*6f00*/  @P6 IADD3 R82, PT, PT, R82, 0x40, RZ ;  /* 0x0000004052526810 */ /* 0x000fe20007ffe0ff */
[----:B---3--:R-:W1:Y:S03]  /*6f10*/  LDTM.x16 R4, tmem[UR4+0x10] ;  /* 0x00001004000479ee */ /* 0x008e660008240000 */
[----:B------:R-:W-:Y:S02]  /*6f20*/  @P6 PRMT R82, R83, 0x654, R82 ;  /* 0x0000065453526816 */ /* 0x000fe40000000052 */
[----:B------:R-:W-:Y:S01]  /*6f30*/  LEA R83, R38, UR48, 0x3 ;  /* 0x0000003026537c11 */ /* 0x000fe2000f8e18ff */
[C---:B-1----:R-:W-:Y:S01]  /*6f40*/  FMUL R0, R32.reuse, R4 ;  /* 0x0000000420007220 */ /* 0x042fe20000400000 */
[C---:B------:R-:W-:Y:S01]  /*6f50*/  FMUL R2, R32.reuse, R5 ;  /* 0x0000000520027220 */ /* 0x040fe20000400000 */
[C---:B------:R-:W-:Y:S01]  /*6f60*/  FMUL R3, R32.reuse, R6 ;  /* 0x0000000620037220 */ /* 0x040fe20000400000 */
[C---:B------:R-:W-:Y:S01]  /*6f70*/  FMUL R7, R32.reuse, R7 ;  /* 0x0000000720077220 */ /* 0x040fe20000400000 */
[C---:B------:R-:W-:Y:S01]  /*6f80*/  FFMA R0, R35.reuse, R20, R0 ;  /* 0x0000001423007223 */ /* 0x040fe20000000000 */
[----:B------:R-:W-:Y:S02]  /*6f90*/  HADD2.F32 R20, -RZ, R41.H0_H0 ;  /* 0x20000029ff147230 */ /* 0x000fe40000004100 */
[C---:B------:R-:W-:Y:S01]  /*6fa0*/  FFMA R2, R35.reuse, R21, R2 ;  /* 0x0000001523027223 */ /* 0x040fe20000000002 */
[C---:B------:R-:W-:Y:S01]  /*6fb0*/  FMUL R4, R32.reuse, R8 ;  /* 0x0000000820047220 */ /* 0x040fe20000400000 */
[C---:B------:R-:W-:Y:S01]  /*6fc0*/  FMUL R5, R32.reuse, R9 ;  /* 0x0000000920057220 */ /* 0x040fe20000400000 */
[--C-:B------:R-:W-:Y:S02]  /*6fd0*/  HADD2.F32 R21, -RZ, R43.reuse.H0_H0 ;  /* 0x2000002bff157230 */ /* 0x100fe40000004100 */
[C---:B------:R-:W-:Y:S01]  /*6fe0*/  FFMA R3, R35.reuse, R20, R3 ;  /* 0x0000001423037223 */ /* 0x040fe20000000003 */
[--C-:B------:R-:W-:Y:S02]  /*6ff0*/  HADD2.F32 R20, -RZ, R42.reuse.H0_H0 ;  /* 0x2000002aff147230 */ /* 0x100fe40000004100 */
[C---:B------:R-:W-:Y:S01]  /*7000*/  FFMA R7, R35.reuse, R36, R7 ;  /* 0x0000002423077223 */ /* 0x040fe20000000007 */
[C---:B------:R-:W-:Y:S01]  /*7010*/  FMUL R6, R32.reuse, R10 ;  /* 0x0000000a20067220 */ /* 0x040fe20000400000 */
[----:B------:R-:W-:Y:S02]  /*7020*/  HADD2.F32 R36, -RZ, R43.H1_H1 ;  /* 0x3000002bff247230 */ /* 0x000fe40000004100 */
[C---:B------:R-:W-:Y:S01]  /*7030*/  FMUL R11, R32.reuse, R11 ;  /* 0x0000000b200b7220 */ /* 0x040fe20000400000 */
[C---:B------:R-:W-:Y:S01]  /*7040*/  FFMA R4, R35.reuse, R20, R4 ;  /* 0x0000001423047223 */ /* 0x040fe20000000004 */
[----:B------:R-:W-:Y:S02]  /*7050*/  HADD2.F32 R20, -RZ, R42.H1_H1 ;  /* 0x3000002aff147230 */ /* 0x000fe40000004100 */
[C---:B------:R-:W-:Y:S01]  /*7060*/  FMUL R8, R32.reuse, R12 ;  /* 0x0000000c20087220 */ /* 0x040fe20000400000 */
[C---:B------:R-:W-:Y:S01]  /*7070*/  FMUL R9, R32.reuse, R13 ;  /* 0x0000000d20097220 */ /* 0x040fe20000400000 */
[C---:B------:R-:W-:Y:S01]  /*7080*/  FMUL R10, R32.reuse, R14 ;  /* 0x0000000e200a7220 */ /* 0x040fe20000400000 */
[C---:B------:R-:W-:Y:S01]  /*7090*/  FMUL R15, R32.reuse, R15 ;  /* 0x0000000f200f7220 */ /* 0x040fe20000400000 */
[C---:B------:R-:W-:Y:S01]  /*70a0*/  FFMA R5, R35.reuse, R20, R5 ;  /* 0x0000001423057223 */ /* 0x040fe20000000005 */
[----:B------:R-:W-:Y:S02]  /*70b0*/  HADD2.F32 R20, -RZ, R48.H1_H1 ;  /* 0x30000030ff147230 */ /* 0x000fe40000004100 */
[C---:B------:R-:W-:Y:S01]  /*70c0*/  FFMA R6, R35.reuse, R21, R6 ;  /* 0x0000001523067223 */ /* 0x040fe20000000006 */
[C---:B------:R-:W-:Y:S01]  /*70d0*/  FFMA R11, R35.reuse, R36, R11 ;  /* 0x00000024230b7223 */ /* 0x040fe2000000000b */
[C---:B------:R-:W-:Y:S01]  /*70e0*/  FFMA R8, R35.reuse, R37, R8 ;  /* 0x0000002523087223 */ /* 0x040fe20000000008 */
[--C-:B------:R-:W-:Y:S02]  /*70f0*/  HADD2.F32 R21, -RZ, R49.reuse.H0_H0 ;  /* 0x20000031ff157230 */ /* 0x100fe40000004100 */
[C---:B------:R-:W-:Y:S01]  /*7100*/  FFMA R9, R35.reuse, R20, R9 ;  /* 0x0000001423097223 */ /* 0x040fe20000000009 */
[----:B------:R-:W-:Y:S02]  /*7110*/  HADD2.F32 R20, -RZ, R49.H1_H1 ;  /* 0x30000031ff147230 */ /* 0x000fe40000004100 */
[C---:B------:R-:W-:Y:S01]  /*7120*/  FMUL R12, R32.reuse, R16 ;  /* 0x00000010200c7220 */ /* 0x040fe20000400000 */
[C---:B------:R-:W-:Y:S01]  /*7130*/  FMUL R13, R32.reuse, R17 ;  /* 0x00000011200d7220 */ /* 0x040fe20000400000 */
[C---:B------:R-:W-:Y:S01]  /*7140*/  FFMA R10, R35.reuse, R21, R10 ;  /* 0x00000015230a7223 */ /* 0x040fe2000000000a */
[--C-:B------:R-:W-:Y:S02]  /*7150*/  HADD2.F32 R21, -RZ, R50.reuse.H0_H0 ;  /* 0x20000032ff157230 */ /* 0x100fe40000004100 */
[C---:B------:R-:W-:Y:S01]  /*7160*/  FFMA R15, R35.reuse, R20, R15 ;  /* 0x00000014230f7223 */ /* 0x040fe2000000000f */
[----:B------:R-:W-:Y:S02]  /*7170*/  HADD2.F32 R20, -RZ, R50.H1_H1 ;  /* 0x30000032ff147230 */ /* 0x000fe40000004100 */
[C---:B------:R-:W-:Y:S01]  /*7180*/  FMUL R14, R32.reuse, R18 ;  /* 0x00000012200e7220 */ /* 0x040fe20000400000 */
[--C-:B------:R-:W-:Y:S02]  /*7190*/  HADD2.F32 R37, -RZ, R51.reuse.H0_H0 ;  /* 0x20000033ff257230 */ /* 0x100fe40000004100 */
[----:B------:R-:W-:Y:S01]  /*71a0*/  FMUL R19, R32, R19 ;  /* 0x0000001320137220 */ /* 0x000fe20000400000 */
[----:B------:R-:W-:Y:S01]  /*71b0*/  HADD2.F32 R36, -RZ, R51.H1_H1 ;  /* 0x30000033ff247230 */ /* 0x000fe20000004100 */
        /* <DEDUP_REMOVED lines=22> */
[----:B------:R-:W-:Y:S02]  /*7320*/  UIADD3 UR12, UP0, UPT, UR52, 0x680, URZ ;  /* 0x00000680340c7890 */ /* 0x000fe4000ff1e0ff */
[----:B------:R-:W-:Y:S02]  /*7330*/  UIADD3 UR9, UPT, UPT, UR41, 0x10, URZ ;  /* 0x0000001029097890 */ /* 0x000fe4000fffe0ff */
[----:B------:R-:W-:Y:S02]  /*7340*/  UIADD3 UR8, UPT, UPT, UR48, 0x1200, URZ ;  /* 0x0000120030087890 */ /* 0x000fe4000fffe0ff */
[----:B------:R-:W-:Y:S01]  /*7350*/  UIADD3.X UR13, UPT, UPT, URZ, UR53, URZ, UP0, !UPT ;  /* 0x00000035ff0d7290 */ /* 0x000fe200087fe4ff */
[----:B------:R-:W-:Y:S01]  /*7360*/  UMOV UR10, UR42 ;  /* 0x0000002a000a7c82 */ /* 0x000fe20008000000 */
[----:B------:R-:W-:Y:S01]  /*7370*/  UMOV UR11, UR36 ;  /* 0x00000024000b7c82 */ /* 0x000fe20008000000 */
[----:B------:R-:W-:Y:S02]  /*7380*/  UIADD3 UR5, UPT, UPT, UR41, 0x50, URZ ;  /* 0x0000005029057890 */ /* 0x000fe4000fffe0ff */
[----:B------:R-:W-:Y:S01]  /*7390*/  UIADD3 UR4, UPT, UPT, UR48, 0x1a00, URZ ;  /* 0x00001a0030047890 */ /* 0x000fe2000fffe0ff */
[----:B------:R-:W-:Y:S03]  /*73a0*/  UMOV UR6, UR42 ;  /* 0x0000002a00067c82 */ /* 0x000fe60008000000 */
[----:B------:R2:W-:Y:S01]  /*73b0*/  UTMASTG.3D [UR8], [UR12] ;  /* 0x000000080c0073b5 */ /* 0x0005e20008010000 */
[----:B------:R-:W-:Y:S04]  /*73c0*/  UMOV UR7, UR36 ;  /* 0x0000002400077c82 */ /* 0x000fe80008000000 */
[----:B------:R2:W-:Y:S01]  /*73d0*/  UTMASTG.3D [UR4], [UR12] ;  /* 0x000000040c0073b5 */ /* 0x0005e20008010000 */
[----:B------:R0:W-:Y:S01]  /*73e0*/  UTMACMDFLUSH ;  /* 0x00000000000079b7 */ /* 0x0001e20000000000 */
[----:B--2---:R-:W-:Y:S04]  /*73f0*/  DEPBAR.LE SB0, 0x1 ;  /* 0x000080400000791a */ /* 0x004fe80000000000 */
.L_x_124:
[----:B------:R-:W-:Y:S05]  /*7400*/  BSYNC.RECONVERGENT B0 ;  /* 0x0000000000007941 */ /* 0x000fea0003800200 */
.L_x_123:
[----:B------:R-:W-:Y:S01]  /*7410*/  BAR.SYNC.DEFER_BLOCKING 0x1, 0x80 ;  /* 0x0042000000007b1d */ /* 0x000fe20000010000 */
[----:B------:R-:W-:Y:S04]  /*7420*/  UIADD3 UR40, UPT, UPT, UR51, 0x1, URZ ;  /* 0x0000000133287890 */ /* 0x000fe8000fffe0ff */
[----:B------:R-:W-:Y:S04]  /*7430*/  UISETP.NE.AND UP0, UPT, UR40, 0x4, UPT ;  /* 0x000000042800788c */ /* 0x000fe8000bf05270 */
[----:B------:R-:W-:Y:S01]  /*7440*/  USEL UR40, UR40, URZ, UP0 ;  /* 0x000000ff28287287 */ /* 0x000fe20008000000 */
[----:B------:R2:W-:Y:S01]  /*7450*/  @P6 SYNCS.ARRIVE.TRANS64.RED.A1T0 RZ, [R82+URZ], RZ ;  /* 0x000000ff52ff69a7 */ /* 0x0005e200081004ff */
[----:B------:R-:W-:Y:S01]  /*7460*/  BSSY B1, `(.L_x_125) ;  /* 0x0000013000017945 */ /* 0x000fe20003800000 */
[----:B------:R-:W3:Y:S02]  /*7470*/  @P6 SYNCS.PHASECHK.TRANS64.TRYWAIT P0, [R83+URZ+0x20], R88 ;  /* 0x00002058530065a7 */ /* 0x000ee400080011ff */
[----:B---3--:R-:W-:Y:S01]  /*7480*/  @P6 SEL R39, RZ, 0x1, !P0 ;  /* 0x00000001ff276807 */ /* 0x008fe20004000000 */
[----:B--2---:R-:W-:Y:S06]  /*7490*/  @!P6 BRA `(.L_x_126) ;  /* 0x00000000003ce947 */ /* 0x004fec0003800000 */
[----:B------:R-:W-:Y:S01]  /*74a0*/  ISETP.NE.AND P1, PT, R80, RZ, PT ;  /* 0x000000ff5000720c */ /* 0x000fe20003f25270 */
[----:B------:R-:W-:Y:S01]  /*74b0*/  BSSY B0, `(.L_x_127) ;  /* 0x0000009000007945 */ /* 0x000fe20003800000 */
[----:B------:R-:W-:Y:S11]  /*74c0*/  ISETP.NE.AND P0, PT, R39, RZ, PT ;  /* 0x000000ff2700720c */ /* 0x000ff60003f05270 */
[----:B------:R-:W-:Y:S05]  /*74d0*/  @P1 IMAD R2, R38, 0x1000, R77 ;  /* 0x0000100026021824 */ /* 0x000fea00078e024d */
[----:B------:R-:W-:Y:S05]  /*74e0*/  @P1 IADD3 R0, PT, PT, R2, UR48, RZ ;  /* 0x0000003002001c10 */ /* 0x000fea000fffe0ff */
[----:B------:R-:W-:Y:S01]  /*74f0*/  @P1 IMAD.IADD R0, R81, 0x1, R0 ;  /* 0x0000000151001824 */ /* 0x000fe200078e0200 */
[----:B------:R-:W-:Y:S06]  /*7500*/  @P0 BRA `(.L_x_128) ;  /* 0x00000000000c0947 */ /* 0x000fec0003800000 */
[----:B------:R-:W-:Y:S04]  /*7510*/  SHF.L.U32 R4, R71, 0x1f, RZ ;  /* 0x0000001f47047819 */ /* 0x000fe800000006ff */
[----:B------:R-:W2:Y:S02]  /*7520*/  SYNCS.PHASECHK.TRANS64.TRYWAIT P0, [R83+URZ+0x20], R4 ;  /* 0x00002004530075a7 */ /* 0x000ea400080011ff */
[----:B--2---:R-:W-:Y:S05]  /*7530*/  @!P0 BRA `(.L_x_129) ;  /* 0x0000001c00c08947 */ /* 0x004fea0003800000 */
.L_x_128:
[----:B------:R-:W-:Y:S05]  /*7540*/  BSYNC B0 ;  /* 0x0000000000007941 */ /* 0x000fea0003800000 */
.L_x_127:
[----:B------:R-:W-:Y:S02]  /*7550*/  ISETP.NE.AND P0, PT, R80, RZ, PT ;  /* 0x000000ff5000720c */ /* 0x000fe40003f05270 */
[----:B------:R-:W-:Y:S11]  /*7560*/  IADD3 R38, PT, PT, R38, 0x1, RZ ;  /* 0x0000000126267810 */ /* 0x000ff60007ffe0ff */
[----:B------:R3:W4:Y:S04]  /*7570*/  @P0 LDS.128 R40, [R2+UR48+0x200] ;  /* 0x0002003002280984 */ /* 0x0007280008000c00 */
[----:B------:R3:W1:Y:S02]  /*7580*/  @P0 LDS.128 R48, [R0+0x200] ;  /* 0x0002000000300984 */ /* 0x0006640000000c00 */
.L_x_126:
[----:B------:R-:W-:Y:S05]  /*7590*/  BSYNC B1 ;  /* 0x0000000000017941 */ /* 0x000fea0003800000 */
.L_x_125:
[----:B------:R-:W-:Y:S05]  /*75a0*/  VIADD R3, R34, 0x20 ;  /* 0x0000002022037836 */ /* 0x000fea0000000000 */
[----:B------:R-:W-:Y:S04]  /*75b0*/  SHF.R.U32.HI R3, RZ, 0x15, R3 ;  /* 0x00000015ff037819 */ /* 0x000fe80000011603 */
[----:B------:R-:W-:Y:S11]  /*75c0*/  LOP3.LUT P0, RZ, R3, 0x3, R66, 0x48, !PT ;  /* 0x0000000303ff7812 */ /* 0x000ff60007804842 */
[----:B------:R-:W-:Y:S02]  /*75d0*/  @!UPT UIADD3 URZ, UPT, UPT, URZ, URZ, URZ ;  /* 0x000000fffffff290 */ /* 0x000fe4000fffe0ff */
[----:B------:R-:W-:Y:S05]  /*75e0*/  @!P0 BRA `(.L_x_130) ;  /* 0x0000000000408947 */ /* 0x000fea0003800000 */
[----:B------:R-:W5:Y:S01]  /*75f0*/  LDCU.64 UR8, c[0x4][0x70] ;  /* 0x01000e00ff0877ac */ /* 0x000f620008000a00 */
[----:B------:R-:W-:Y:S01]  /*7600*/  MOV R3, 0x0 ;  /* 0x0000000000037802 */ /* 0x000fe20000000f00 */
[----:B------:R-:W-:Y:S02]  /*7610*/  HFMA2 R12, -RZ, RZ, 0, 5.9604644775390625e-08 ;  /* 0x00000001ff0c7431 */ /* 0x000fe400000001ff */
[----:B------:R-:W-:Y:S02]  /*7620*/  IMAD.MOV.U32 R8, RZ, RZ, 0x192 ;  /* 0x00000192ff087424 */ /* 0x000fe400078e00ff */
[----:B------:R-:W-:Y:S01]  /*7630*/  IMAD.MOV.U32 R13, RZ, RZ, RZ ;  /* 0x000000ffff0d7224 */ /* 0x000fe200078e00ff */
[----:B------:R-:W4:Y:S01]  /*7640*/  LDCU.64 UR6, c[0x4][0x78] ;  /* 0x01000f00ff0677ac */ /* 0x000f220008000a00 */
[----:B---3--:R-:W3:Y:S01]  /*7650*/  LDC.64 R2, c[0x4][R3] ;  /* 0x0100000003027b82 */ /* 0x008ee20000000a00 */
[----:B------:R-:W1:Y:S01]  /*7660*/  LDCU.64 UR4, c[0x4][0x10] ;  /* 0x01000200ff0477ac */ /* 0x000e620008000a00 */
[----:B-----5:R-:W-:Y:S01]  /*7670*/  MOV R5, UR9 ;  /* 0x0000000900057c02 */ /* 0x020fe20008000f00 */
[----:B--2---:R-:W-:Y:S01]  /*7680*/  IMAD.U32 R4, RZ, RZ, UR8 ;  /* 0x00000008ff047e24 */ /* 0x004fe2000f8e00ff */
[----:B----4-:R-:W-:Y:S01]  /*7690*/  MOV R7, UR7 ;  /* 0x0000000700077c02 */ /* 0x010fe20008000f00 */
[----:B------:R-:W-:Y:S01]  /*76a0*/  IMAD.U32 R6, RZ, RZ, UR6 ;  /* 0x00000006ff067e24 */ /* 0x000fe2000f8e00ff */
[----:B-1----:R-:W-:Y:S01]  /*76b0*/  MOV R11, UR5 ;  /* 0x00000005000b7c02 */ /* 0x002fe20008000f00 */
[----:B------:R-:W-:Y:S02]  /*76c0*/  IMAD.U32 R10, RZ, RZ, UR4 ;  /* 0x00000004ff0a7e24 */ /* 0x000fe4000f8e00ff */
[----:B------:R-:W-:Y:S07]  /*76d0*/  LEPC R20, `(.L_x_130) ;  /* 0x000000001014794e */ /* 0x000fee0000000000 */
[----:B---3--:R-:W-:Y:S05]  /*76e0*/  CALL.ABS.NOINC R2 ;  /* 0x0000000002007343 */ /* 0x008fea0003c00000 */
.L_x_130:
        /* <DEDUP_REMOVED lines=8> */
[----:B--2---:R-:W-:Y:S01]  /*7770*/  MOV R83, UR37 ;  /* 0x0000002500537c02 */ /* 0x004fe20008000f00 */
[----:B-1----:R-:W-:Y:S01]  /*7780*/  HADD2.F32 R37, -RZ, R48.H0_H0 ;  /* 0x20000030ff257230 */ /* 0x002fe20000004100 */
[----:B------:R-:W-:Y:S01]  /*7790*/  @P6 LEA R82, R82, UR48, 0x3 ;  /* 0x0000003052526c11 */ /* 0x000fe2000f8e18ff */
[----:B------:R-:W-:Y:S01]  /*77a0*/  BSSY.RECONVERGENT B0, `(.L_x_131) ;  /* 0x0000052000007945 */ /* 0x000fe20003800200 */
[----:B------:R-:W-:Y:S02]  /*77b0*/  LEA R88, R38, UR48, 0x3 ;  /* 0x0000003026587c11 */ /* 0x000fe4000f8e18ff */
[----:B------:R-:W-:Y:S01]  /*77c0*/  @P6 IADD3 R82, PT, PT, R82, 0x40, RZ ;  /* 0x0000004052526810 */ /* 0x000fe20007ffe0ff */
[----:B------:R-:W3:Y:S03]  /*77d0*/  LDTM.x16 R4, tmem[UR4+0x20] ;  /* 0x00002004000479ee */ /* 0x000ee60008240000 */
[----:B------:R-:W-:Y:S02]  /*77e0*/  @P6 PRMT R82, R83, 0x654, R82 ;  /* 0x0000065453526816 */ /* 0x000fe40000000052 */
[----:B------:R-:W-:Y:S01]  /*77f0*/  @P6 SHF.L.U32 R83, R71, 0x1f, RZ ;  /* 0x0000001f47536819 */ /* 0x000fe200000006ff */
[C---:B---3--:R-:W-:Y:S01]  /*7800*/  FMUL R0, R32.reuse, R4 ;  /* 0x0000000420007220 */ /* 0x048fe20000400000 */
        /* <DEDUP_REMOVED lines=75> */
.L_x_132:
[----:B------:R-:W-:Y:S05]  /*7cc0*/  BSYNC.RECONVERGENT B0 ;  /* 0x0000000000007941 */ /* 0x000fea0003800200 */
.L_x_131:
        /* <DEDUP_REMOVED lines=19> */
.L_x_136:
[----:B------:R-:W-:Y:S05]  /*7e00*/  BSYNC B0 ;  /* 0x0000000000007941 */ /* 0x000fea0003800000 */
.L_x_135:
[----:B------:R-:W-:Y:S11]  /*7e10*/  ISETP.NE.AND P0, PT, R80, RZ, PT ;  /* 0x000000ff5000720c */ /* 0x000ff60003f05270 */
[----:B------:R-:W-:Y:S02]  /*7e20*/  @!UPT UIADD3 URZ, UPT, UPT, URZ, URZ, URZ ;  /* 0x000000fffffff290 */ /* 0x000fe4000fffe0ff */
[----:B------:R3:W4:Y:S04]  /*7e30*/  @P0 LDS.128 R40, [R38+UR48+0x200] ;  /* 0x0002003026280984 */ /* 0x0007280008000c00 */
[----:B------:R3:W1:Y:S02]  /*7e40*/  @P0 LDS.128 R48, [R81+0x200] ;  /* 0x0002000051300984 */ /* 0x0006640000000c00 */
.L_x_134:
[----:B------:R-:W-:Y:S05]  /*7e50*/  BSYNC B1 ;  /* 0x0000000000017941 */ /* 0x000fea0003800000 */
.L_x_133:
        /* <DEDUP_REMOVED lines=11> */
[----:B------:R-:W1:Y:S01]  /*7f10*/  LDC.64 R2, c[0x4][R3] ;  /* 0x0100000003027b82 */ /* 0x000e620000000a00 */
[----:B------:R-:W3:Y:S01]  /*7f20*/  LDCU.64 UR4, c[0x4][0x10] ;  /* 0x01000200ff0477ac */ /* 0x000ee20008000a00 */
[----:B--2---:R-:W-:Y:S01]  /*7f30*/  MOV R5, UR9 ;  /* 0x0000000900057c02 */ /* 0x004fe20008000f00 */
[----:B------:R-:W-:Y:S01]  /*7f40*/  IMAD.U32 R4, RZ, RZ, UR8 ;  /* 0x00000008ff047e24 */ /* 0x000fe2000f8e00ff */
[----:B-----5:R-:W-:Y:S01]  /*7f50*/  MOV R7, UR7 ;  /* 0x0000000700077c02 */ /* 0x020fe20008000f00 */
[----:B------:R-:W-:Y:S01]  /*7f60*/  IMAD.U32 R6, RZ, RZ, UR6 ;  /* 0x00000006ff067e24 */ /* 0x000fe2000f8e00ff */
[----:B---3--:R-:W-:Y:S01]  /*7f70*/  MOV R11, UR5 ;  /* 0x00000005000b7c02 */ /* 0x008fe20008000f00 */
[----:B------:R-:W-:Y:S02]  /*7f80*/  IMAD.U32 R10, RZ, RZ, UR4 ;  /* 0x00000004ff0a7e24 */ /* 0x000fe4000f8e00ff */
[----:B------:R-:W-:Y:S07]  /*7f90*/  LEPC R20, `(.L_x_138) ;  /* 0x000000001014794e */ /* 0x000fee0000000000 */
[----:B-1--4-:R-:W-:Y:S05]  /*7fa0*/  CALL.ABS.NOINC R2 ;  /* 0x0000000002007343 */ /* 0x012fea0003c00000 */
.L_x_138:
[----:B------:R-:W-:Y:S01]  /*7fb0*/  ISETP.NE.AND P0, PT, R72, RZ, PT ;  /* 0x000000ff4800720c */ /* 0x000fe20003f05270 */
[----:B------:R-:W-:Y:S05]  /*7fc0*/  WARPSYNC.ALL ;  /* 0x0000000000007948 */ /* 0x000fea0003800000 */
[----:B------:R-:W-:Y:S01]  /*7fd0*/  R2UR UR4, R34 ;  /* 0x00000000220472ca */ /* 0x000fe200000e0000 */
[--C-:B----4-:R-:W-:Y:S01]  /*7fe0*/  HADD2.F32 R20, -RZ, R40.reuse.H0_H0 ;  /* 0x20000028ff147230 */ /* 0x110fe20000004100 */
[----:B------:R-:W-:Y:S01]  /*7ff0*/  IADD3 R74, PT, PT, R74, 0xb0, RZ ;  /* 0x000000b04a4a7810 */ /* 0x000fe20007ffe0ff */
[----:B------:R-:W-:Y:S01]  /*8000*/  HADD2.F32 R36, -RZ, R40.H1_H1 ;  /* 0x30000028ff247230 */ /* 0x000fe20000004100 */
[----:B------:R-:W-:Y:S01]  /*8010*/  BSSY.RECONVERGENT B0, `(.L_x_139) ;  /* 0x0000053000007945 */ /* 0x000fe20003800200 */
[--C-:B------:R-:W-:Y:S01]  /*8020*/  HADD2.F32 R21, -RZ, R41.reuse.H0_H0 ;  /* 0x20000029ff157230 */ /* 0x100fe20000004100 */
[----:B------:R-:W-:Y:S01]  /*8030*/  LOP3.LUT R74, R74, 0xfefffff8, RZ, 0xc0, !PT ;  /* 0xfefffff84a4a7812 */ /* 0x000fe200078ec0ff */
[----:B---3--:R-:W-:Y:S02]  /*8040*/  HADD2.F32 R38, -RZ, R41.H1_H1 ;  /* 0x30000029ff267230 */ /* 0x008fe40000004100 */
[--C-:B------:R-:W-:Y:S02]  /*8050*/  HADD2.F32 R37, -RZ, R42.reuse.H0_H0 ;  /* 0x2000002aff257230 */ /* 0x100fe40000004100 */
[----:B------:R-:W-:Y:S02]  /*8060*/  HADD2.F32 R40, -RZ, R42.H1_H1 ;  /* 0x3000002aff287230 */ /* 0x000fe40000004100 */
[----:B------:R-:W2:Y:S01]  /*8070*/  LDTM.x16 R4, tmem[UR4+0x30] ;  /* 0x00003004000479ee */ /* 0x000ea20008240000 */
[----:B------:R-:W-:Y:S01]  /*8080*/  NOP ;  /* 0x0000000000007918 */ /* 0x000fe20000000000 */
[----:B--2---:R2:W-:Y:S01]  /*8090*/  SYNCS.ARRIVE.TRANS64.RED.A1T0 RZ, [R74+URZ], RZ ;  /* 0x000000ff4aff79a7 */ /* 0x0045e200081004ff */
[--C-:B------:R-:W-:Y:S02]  /*80a0*/  HADD2.F32 R39, -RZ, R43.reuse.H0_H0 ;  /* 0x2000002bff277230 */ /* 0x100fe40000004100 */
[----:B------:R-:W-:Y:S02]  /*80b0*/  HADD2.F32 R42, -RZ, R43.H1_H1 ;  /* 0x3000002bff2a7230 */ /* 0x000fe40000004100 */
[--C-:B-1----:R-:W-:Y:S02]  /*80c0*/  HADD2.F32 R41, -RZ, R48.reuse.H0_H0 ;  /* 0x20000030ff297230 */ /* 0x102fe40000004100 */
[----:B------:R-:W-:Y:S02]  /*80d0*/  HADD2.F32 R43, -RZ, R48.H1_H1 ;  /* 0x30000030ff2b7230 */ /* 0x000fe40000004100 */
[--C-:B------:R-:W-:Y:S02]  /*80e0*/  HADD2.F32 R44, -RZ, R49.reuse.H0_H0 ;  /* 0x20000031ff2c7230 */ /* 0x100fe40000004100 */
[----:B------:R-:W-:Y:S02]  /*80f0*/  HADD2.F32 R46, -RZ, R49.H1_H1 ;  /* 0x30000031ff2e7230 */ /* 0x000fe40000004100 */
[--C-:B------:R-:W-:Y:S02]  /*8100*/  HADD2.F32 R45, -RZ, R50.reuse.H0_H0 ;  /* 0x20000032ff2d7230 */ /* 0x100fe40000004100 */
[----:B------:R-:W-:Y:S02]  /*8110*/  HADD2.F32 R48, -RZ, R50.H1_H1 ;  /* 0x30000032ff307230 */ /* 0x000fe40000004100 */
[--C-:B------:R-:W-:Y:S02]  /*8120*/  HADD2.F32 R47, -RZ, R51.reuse.H0_H0 ;  /* 0x20000033ff2f7230 */ /* 0x100fe40000004100 */
[----:B------:R-:W-:Y:S02]  /*8130*/  HADD2.F32 R50, -RZ, R51.H1_H1 ;  /* 0x30000033ff327230 */ /* 0x000fe40000004100 */
[C---:B------:R-:W-:Y:S01]  /*8140*/  FMUL R4, R32.reuse, R4 ;  /* 0x0000000420047220 */ /* 0x040fe20000400000 */
[C---:B------:R-:W-:Y:S01]  /*8150*/  FMUL R5, R32.reuse, R5 ;  /* 0x0000000520057220 */ /* 0x040fe20000400000 */
[C---:B------:R-:W-:Y:S01]  /*8160*/  FMUL R6, R32.reuse, R6 ;  /* 0x0000000620067220 */ /* 0x040fe20000400000 */
[C---:B------:R-:W-:Y:S01]  /*8170*/  FMUL R7, R32.reuse, R7 ;  /* 0x0000000720077220 */ /* 0x040fe20000400000 */
[C---:B------:R-:W-:Y:S01]  /*8180*/  FFMA R4, R35.reuse, R20, R4 ;  /* 0x0000001423047223 */ /* 0x040fe20000000004 */
        /* <DEDUP_REMOVED lines=21> */
[----:B------:R-:W-:Y:S01]  /*82e0*/  FFMA R15, R35, R46, R15 ;  /* 0x0000002e230f7223 */ /* 0x000fe2000000000f */
        /* <DEDUP_REMOVED lines=20> */
[----:B-1----:R-:W1:Y:S02]  /*8430*/  FENCE.VIEW.ASYNC.S ;  /* 0x00000000000073c6 */ /* 0x002e640000000000 */
[----:B-1----:R-:W-:Y:S06]  /*8440*/  BAR.SYNC.DEFER_BLOCKING 0x1, 0x80 ;  /* 0x0042000000007b1d */ /* 0x002fec0000010000 */
        /* <DEDUP_REMOVED lines=14> */
[----:B-1----:R-:W-:Y:S04]  /*8530*/  DEPBAR.LE SB0, 0x1 ;  /* 0x000080400000791a */ /* 0x002fe80000000000 */
.L_x_140:
[----:B------:R-:W-:Y:S05]  /*8540*/  BSYNC.RECONVERGENT B0 ;  /* 0x0000000000007941 */ /* 0x000fea0003800200 */
.L_x_139:
[----:B------:R-:W-:Y:S01]  /*8550*/  BAR.SYNC.DEFER_BLOCKING 0x1, 0x80 ;  /* 0x0042000000007b1d */ /* 0x000fe20000010000 */
[----:B------:R-:W-:Y:S01]  /*8560*/  UISETP.NE.AND UP0, UPT, UR49, -0x4, UPT ;  /* 0xfffffffc3100788c */ /* 0x000fe2000bf05270 */
[----:B------:R-:W-:Y:S08]  /*8570*/  IADD3 R0, PT, PT, R30, 0x1, RZ ;  /* 0x000000011e007810 */ /* 0x000ff00007ffe0ff */
[----:B------:R-:W-:Y:S05]  /*8580*/  BRA.U !UP0, `(.L_x_141) ;  /* 0x0000000108287547 */ /* 0x000fea000b800000 */
[----:B------:R-:W-:Y:S01]  /*8590*/  ISETP.NE.AND P0, PT, R78, RZ, PT ;  /* 0x000000ff4e00720c */ /* 0x000fe20003f05270 */
[----:B------:R-:W-:Y:S01]  /*85a0*/  IMAD.U32 R3, RZ, RZ, UR51 ;  /* 0x00000033ff037e24 */ /* 0x000fe2000f8e00ff */
[----:B------:R-:W-:Y:S01]  /*85b0*/  UIADD3 UR51, UPT, UPT, UR51, 0x1, URZ ;  /* 0x0000000133337890 */ /* 0x000fe2000fffe0ff */
[----:B------:R-:W-:Y:S03]  /*85c0*/  IMAD.U32 R2, RZ, RZ, UR37 ;  /* 0x00000025ff027e24 */ /* 0x000fe6000f8e00ff */
[----:B------:R-:W-:Y:S04]  /*85d0*/  UISETP.NE.AND UP0, UPT, UR51, 0x4, UPT ;  /* 0x000000043300788c */ /* 0x000fe8000bf05270 */
[----:B------:R-:W-:Y:S03]  /*85e0*/  USEL UR51, UR51, URZ, UP0 ;  /* 0x000000ff33337287 */ /* 0x000fe60008000000 */
[----:B------:R-:W-:Y:S05]  /*85f0*/  @P0 LEA R3, R3, UR48, 0x3 ;  /* 0x0000003003030c11 */ /* 0x000fea000f8e18ff */
[----:B------:R-:W-:Y:S05]  /*8600*/  @P0 VIADD R3, R3, 0x40 ;  /* 0x0000004003030836 */ /* 0x000fea0000000000 */
[----:B------:R-:W-:Y:S04]  /*8610*/  @P0 PRMT R2, R2, 0x654, R3 ;  /* 0x0000065402020816 */ /* 0x000fe80000000003 */
[----:B------:R1:W-:Y:S03]  /*8620*/  @P0 SYNCS.ARRIVE.TRANS64.RED.A1T0 RZ, [R2+URZ], RZ ;  /* 0x000000ff02ff09a7 */ /* 0x0003e600081004ff */
.L_x_141:
[----:B------:R-:W-:Y:S01]  /*8630*/  ISETP.NE.AND P2, PT, R73, RZ, PT ;  /* 0x000000ff4900720c */ /* 0x000fe20003f45270 */
[----:B------:R-:W-:Y:S01]  /*8640*/  UIADD3 UR49, UPT, UPT, UR49, 0x4, URZ ;  /* 0x0000000431317890 */ /* 0x000fe2000fffe0ff */
[----:B------:R-:W-:Y:S01]  /*8650*/  ISETP.NE.AND P0, PT, R76, 0x2, PT ;  /* 0x000000024c00780c */ /* 0x000fe20003f05270 */
[----:B------:R-:W-:Y:S01]  /*8660*/  IMAD.IADD R20, R29, 0x1, R58 ;  /* 0x000000011d147824 */ /* 0x000fe200078e023a */
[----:B------:R-:W-:Y:S01]  /*8670*/  ISETP.NE.AND P1, PT, R0, 0x4, PT ;  /* 0x000000040000780c */ /* 0x000fe20003f25270 */
[----:B------:R-:W-:Y:S01]  /*8680*/  IMAD.IADD R21, R31, 0x1, R60 ;  /* 0x000000011f157824 */ /* 0x000fe200078e023c */
[----:B-1----:R-:W-:Y:S02]  /*8690*/  SEL R2, RZ, 0x1, P0 ;  /* 0x00000001ff027807 */ /* 0x002fe40000000000 */
[----:B------:R-:W-:Y:S02]  /*86a0*/  SEL R3, RZ, 0x1, P1 ;  /* 0x00000001ff037807 */ /* 0x000fe40000800000 */
[----:B------:R-:W-:Y:S02]  /*86b0*/  LOP3.LUT R69, R69, R2, RZ, 0x3c, !PT ;  /* 0x0000000245457212 */ /* 0x000fe400078e3cff */
[----:B------:R-:W-:Y:S02]  /*86c0*/  LOP3.LUT R70, R70, R3, RZ, 0x3c, !PT ;  /* 0x0000000346467212 */ /* 0x000fe400078e3cff */
[----:B------:R-:W-:Y:S02]  /*86d0*/  @P2 R2UR UR36, R68 ;  /* 0x00000000442422ca */ /* 0x000fe400000e0000 */
[----:B------:R-:W-:Y:S02]  /*86e0*/  SEL R76, R76, RZ, P0 ;  /* 0x000000ff4c4c7207 */ /* 0x000fe40000000000 */
[----:B------:R-:W-:Y:S01]  /*86f0*/  SEL R30, R0, RZ, P1 ;  /* 0x000000ff001e7207 */ /* 0x000fe20000800000 */
[----:B------:R-:W-:Y:S10]  /*8700*/  @P2 BRA `(.L_x_142) ;  /* 0xffffffcc00d42947 */ /* 0x000ff4000383ffff */
[----:B------:R-:W-:-:S09]  /*8710*/  UISETP.NE.AND UP0, UPT, UR50, URZ, UPT ;  /* 0x000000ff3200728c */ /* 0x000fd2000bf05270 */
[----:B------:R-:W-:Y:S05]  /*8720*/  BRA.U !UP0, `(.L_x_143) ;  /* 0x0000000108487547 */ /* 0x000fea000b800000 */
[----:B------:R-:W1:Y:S02]  /*8730*/  LDCU.64 UR4, c[0x0][0x890] ;  /* 0x00011200ff0477ac */ /* 0x000e640008000a00 */
[----:B-1----:R-:W-:-:S04]  /*8740*/  UISETP.NE.U32.AND UP0, UPT, UR4, URZ, UPT ;  /* 0x000000ff0400728c */ /* 0x002fc8000bf05070 */
[----:B------:R-:W-:-:S09]  /*8750*/  UISETP.NE.AND.EX UP0, UPT, UR5, URZ, UPT, UP0 ;  /* 0x000000ff0500728c */ /* 0x000fd2000bf05300 */
[----:B------:R-:W-:Y:S05]  /*8760*/  BRA.U UP0, `(.L_x_144) ;  /* 0x00000001000c7547 */ /* 0x000fea000b800000 */
[----:B------:R-:W-:-:S13]  /*8770*/  FSETP.NEU.AND P0, PT, R35, RZ, PT ;  /* 0x000000ff2300720b */ /* 0x000fda0003f0d000 */
[----:B------:R-:W-:Y:S05]  /*8780*/  @!P0 EXIT ;  /* 0x000000000000894d */ /* 0x000fea0003800000 */
[----:B------:R-:W-:Y:S05]  /*8790*/  BRA `(.L_x_143) ;  /* 0x00000000002c7947 */ /* 0x000fea0003800000 */
.L_x_144:
[----:B------:R-:W-:Y:S01]  /*87a0*/  ISETP.NE.AND P0, PT, R75, RZ, PT ;  /* 0x000000ff4b00720c */ /* 0x000fe20003f05270 */
[----:B------:R-:W-:-:S12]  /*87b0*/  BSSY.RECONVERGENT B0, `(.L_x_143) ;  /* 0x0000009000007945 */ /* 0x000fd80003800200 */
[----:B------:R-:W-:Y:S05]  /*87c0*/  @P0 BRA `(.L_x_145) ;  /* 0x0000000000140947 */ /* 0x000fea0003800000 */
[----:B------:R-:W1:Y:S02]  /*87d0*/  LDCU.64 UR4, c[0x0][0x888] ;  /* 0x00011100ff0477ac */ /* 0x000e640008000a00 */
[----:B-1----:R-:W-:-:S04]  /*87e0*/  ISETP.NE.U32.AND P0, PT, RZ, UR4, PT ;  /* 0x00000004ff007c0c */ /* 0x002fc8000bf05070 */
[----:B------:R-:W-:-:S13]  /*87f0*/  ISETP.NE.AND.EX P0, PT, RZ, UR5, PT, P0 ;  /* 0x00000005ff007c0c */ /* 0x000fda000bf05300 */
[----:B------:R-:W-:Y:S05]  /*8800*/  @!P0 EXIT ;  /* 0x000000000000894d */ /* 0x000fea0003800000 */
[----:B------:R-:W-:Y:S05]  /*8810*/  BRA `(.L_x_146) ;  /* 0x0000000000087947 */ /* 0x000fea0003800000 */
.L_x_145:
[----:B------:R-:W-:-:S13]  /*8820*/  FSETP.NEU.AND P0, PT, R35, RZ, PT ;  /* 0x000000ff2300720b */ /* 0x000fda0003f0d000 */
[----:B------:R-:W-:Y:S05]  /*8830*/  @!P0 EXIT ;  /* 0x000000000000894d */ /* 0x000fea0003800000 */
.L_x_146:
[----:B------:R-:W-:Y:S05]  /*8840*/  BSYNC.RECONVERGENT B0 ;  /* 0x0000000000007941 */ /* 0x000fea0003800200 */
.L_x_143:
[----:B------:R-:W-:Y:S01]  /*8850*/  ULEA UR4, UR51, UR48, 0x3 ;  /* 0x0000003033047291 */ /* 0x000fe2000f8e18ff */
[----:B------:R-:W-:-:S04]  /*8860*/  DEPBAR.LE SB0, 0x0 ;  /* 0x000080000000791a */ /* 0x000fc80000000000 */
[----:B------:R-:W-:-:S04]  /*8870*/  UIADD3 UR4, UPT, UPT, UR4, 0x40, URZ ;  /* 0x0000004004047890 */ /* 0x000fc8000fffe0ff */
[----:B------:R-:W-:-:S09]  /*8880*/  UPRMT UR4, UR37, 0x654, UR4 ;  /* 0x0000065425047896 */ /* 0x000fd20008000004 */
[----:B------:R-:W-:Y:S01]  /*8890*/  SYNCS.ARRIVE.TRANS64.RED.A1T0 RZ, [UR4], RZ ;  /* 0x000000ffffff79a7 */ /* 0x000fe20008100404 */
[----:B------:R-:W-:Y:S05]  /*88a0*/  EXIT ;  /* 0x000000000000794d */ /* 0x000fea0003800000 */
.L_x_24:
[----:B--2---:R2:W4:Y:S02]  /*88b0*/  SYNCS.PHASECHK.TRANS64.TRYWAIT P0, [R3+URZ+0xe0], R2 ;  /* 0x0000e002030075a7 */ /* 0x00452400080011ff */
[----:B----4-:R-:W-:Y:S05]  /*88c0*/  @!P0 NANOSLEEP.SYNCS 0x989680 ;  /* 0x009896800000895d */ /* 0x010fea0003900000 */
[----:B------:R-:W4:Y:S02]  /*88d0*/  @!P0 SYNCS.PHASECHK.TRANS64 P0, [R3+URZ+0xe0], R2 ;  /* 0x0000e002030085a7 */ /* 0x000f2400080010ff */
[----:B----4-:R-:W-:Y:S05]  /*88e0*/  @!P0 BRA `(.L_x_24) ;  /* 0xfffffffc00f08947 */ /* 0x010fea000383ffff */
[----:B------:R-:W-:Y:S05]  /*88f0*/  BRA `(.L_x_147) ;  /* 0xffffff9000207947 */ /* 0x000fea000383ffff */
.L_x_27:
[----:B-1----:R-:W-:-:S07]  /*8900*/  MOV R2, UR33 ;  /* 0x0000002100027c02 */ /* 0x002fce0008000f00 */
.L_x_148:
[----:B-1----:R1:W2:Y:S02]  /*8910*/  SYNCS.PHASECHK.TRANS64.TRYWAIT P0, [R2+URZ+0x10], R5 ;  /* 0x00001005020075a7 */ /* 0x0022a400080011ff */
[----:B--2---:R-:W-:Y:S05]  /*8920*/  @!P0 NANOSLEEP.SYNCS 0x989680 ;  /* 0x009896800000895d */ /* 0x004fea0003900000 */
[----:B------:R-:W2:Y:S02]  /*8930*/  @!P0 SYNCS.PHASECHK.TRANS64 P0, [R2+URZ+0x10], R5 ;  /* 0x00001005020085a7 */ /* 0x000ea400080010ff */
[----:B--2---:R-:W-:Y:S05]  /*8940*/  @!P0 BRA `(.L_x_148) ;  /* 0xfffffffc00f08947 */ /* 0x004fea000383ffff */
[----:B------:R-:W-:Y:S05]  /*8950*/  BRA `(.L_x_26) ;  /* 0xffffff9000887947 */ /* 0x000fea000383ffff */
.L_x_34:
[----:B-1----:R-:W-:-:S07]  /*8960*/  MOV R2, UR17 ;  /* 0x0000001100027c02 */ /* 0x002fce0008000f00 */
.L_x_149:
[----:B-1----:R1:W2:Y:S02]  /*8970*/  SYNCS.PHASECHK.TRANS64.TRYWAIT P0, [R2+URZ+0x10], R5 ;  /* 0x00001005020075a7 */ /* 0x0022a400080011ff */
[----:B--2---:R-:W-:Y:S05]  /*8980*/  @!P0 NANOSLEEP.SYNCS 0x989680 ;  /* 0x009896800000895d */ /* 0x004fea0003900000 */
[----:B------:R-:W2:Y:S02]  /*8990*/  @!P0 SYNCS.PHASECHK.TRANS64 P0, [R2+URZ+0x10], R5 ;  /* 0x00001005020085a7 */ /* 0x000ea400080010ff */
[----:B--2---:R-:W-:Y:S05]  /*89a0*/  @!P0 BRA `(.L_x_149) ;  /* 0xfffffffc00f08947 */ /* 0x004fea000383ffff */
[----:B------:R-:W-:Y:S05]  /*89b0*/  BRA `(.L_x_33) ;  /* 0xffffff94004c7947 */ /* 0x000fea000383ffff */
.L_x_39:
[----:B-1----:R1:W2:Y:S02]  /*89c0*/  SYNCS.PHASECHK.TRANS64.TRYWAIT P0, [R2+URZ+0x70], R3 ;  /* 0x00007003020075a7 */ /* 0x0022a400080011ff */
[----:B--2---:R-:W-:Y:S05]  /*89d0*/  @!P0 NANOSLEEP.SYNCS 0x989680 ;  /* 0x009896800000895d */ /* 0x004fea0003900000 */
[----:B------:R-:W2:Y:S02]  /*89e0*/  @!P0 SYNCS.PHASECHK.TRANS64 P0, [R2+URZ+0x70], R3 ;  /* 0x00007003020085a7 */ /* 0x000ea400080010ff */
[----:B--2---:R-:W-:Y:S05]  /*89f0*/  @!P0 BRA `(.L_x_39) ;  /* 0xfffffffc00f08947 */ /* 0x004fea000383ffff */
[----:B------:R-:W-:Y:S05]  /*8a00*/  BRA `(.L_x_150) ;  /* 0xffffff9400f87947 */ /* 0x000fea000383ffff */
.L_x_43:
[----:B---3--:R-:W-:-:S07]  /*8a10*/  MOV R0, UR4 ;  /* 0x0000000400007c02 */ /* 0x008fce0008000f00 */
.L_x_151:
[----:B-1----:R1:W2:Y:S02]  /*8a20*/  SYNCS.PHASECHK.TRANS64.TRYWAIT P0, [R0+URZ], R3 ;  /* 0x00000003000075a7 */ /* 0x0022a400080011ff */
[----:B--2---:R-:W-:Y:S05]  /*8a30*/  @!P0 NANOSLEEP.SYNCS 0x989680 ;  /* 0x009896800000895d */ /* 0x004fea0003900000 */
[----:B------:R-:W2:Y:S02]  /*8a40*/  @!P0 SYNCS.PHASECHK.TRANS64 P0, [R0+URZ], R3 ;  /* 0x00000003000085a7 */ /* 0x000ea400080010ff */
[----:B--2---:R-:W-:Y:S05]  /*8a50*/  @!P0 BRA `(.L_x_151) ;  /* 0xfffffffc00f08947 */ /* 0x004fea000383ffff */
[----:B------:R-:W-:Y:S05]  /*8a60*/  BRA `(.L_x_152) ;  /* 0xffffff9c00687947 */ /* 0x000fea000383ffff */
.L_x_46:
[----:B-1----:R1:W2:Y:S02]  /*8a70*/  SYNCS.PHASECHK.TRANS64.TRYWAIT P0, [R0+URZ+0xd0], R5 ;  /* 0x0000d005000075a7 */ /* 0x0022a400080011ff */
[----:B--2---:R-:W-:Y:S05]  /*8a80*/  @!P0 NANOSLEEP.SYNCS 0x989680 ;  /* 0x009896800000895d */ /* 0x004fea0003900000 */
[----:B------:R-:W2:Y:S02]  /*8a90*/  @!P0 SYNCS.PHASECHK.TRANS64 P0, [R0+URZ+0xd0], R5 ;  /* 0x0000d005000085a7 */ /* 0x000ea400080010ff */
[----:B--2---:R-:W-:Y:S05]  /*8aa0*/  @!P0 BRA `(.L_x_46) ;  /* 0xfffffffc00f08947 */ /* 0x004fea000383ffff */
[----:B------:R-:W-:Y:S05]  /*8ab0*/  BRA `(.L_x_153) ;  /* 0xffffff9c00c87947 */ /* 0x000fea000383ffff */
.L_x_47:
[----:B------:R-:W-:-:S07]  /*8ac0*/  MOV R0, UR5 ;  /* 0x0000000500007c02 */ /* 0x000fce0008000f00 */
.L_x_154:
[----:B-1----:R1:W2:Y:S02]  /*8ad0*/  SYNCS.PHASECHK.TRANS64.TRYWAIT P0, [R0+URZ+0x80], R7 ;  /* 0x00008007000075a7 */ /* 0x0022a400080011ff */
[----:B--2---:R-:W-:Y:S05]  /*8ae0*/  @!P0 NANOSLEEP.SYNCS 0x989680 ;  /* 0x009896800000895d */ /* 0x004fea0003900000 */
[----:B------:R-:W2:Y:S02]  /*8af0*/  @!P0 SYNCS.PHASECHK.TRANS64 P0, [R0+URZ+0x80], R7 ;  /* 0x00008007000085a7 */ /* 0x000ea400080010ff */
[----:B--2---:R-:W-:Y:S05]  /*8b00*/  @!P0 BRA `(.L_x_154) ;  /* 0xfffffffc00f08947 */ /* 0x004fea000383ffff */
[----:B------:R-:W-:Y:S05]  /*8b10*/  BRA `(.L_x_155) ;  /* 0xffffff9c00d87947 */ /* 0x000fea000383ffff */
.L_x_48:
[----:B-1----:R1:W2:Y:S02]  /*8b20*/  SYNCS.PHASECHK.TRANS64.TRYWAIT P1, [R0+URZ+0x70], R5 ;  /* 0x00007005000075a7 */ /* 0x0022a400080211ff */
[----:B--2---:R-:W-:Y:S05]  /*8b30*/  @!P1 NANOSLEEP.SYNCS 0x989680 ;  /* 0x009896800000995d */ /* 0x004fea0003900000 */
[----:B------:R-:W2:Y:S02]  /*8b40*/  @!P1 SYNCS.PHASECHK.TRANS64 P1, [R0+URZ+0x70], R5 ;  /* 0x00007005000095a7 */ /* 0x000ea400080210ff */
[----:B--2---:R-:W-:Y:S05]  /*8b50*/  @!P1 BRA `(.L_x_48) ;  /* 0xfffffffc00f09947 */ /* 0x004fea000383ffff */
[----:B------:R-:W-:Y:S05]  /*8b60*/  BRA `(.L_x_156) ;  /* 0xffffffa000087947 */ /* 0x000fea000383ffff */
.L_x_51:
[----:B------:R-:W-:-:S07]  /*8b70*/  MOV R0, UR5 ;  /* 0x0000000500007c02 */ /* 0x000fce0008000f00 */
.L_x_157:
[----:B-1----:R1:W2:Y:S02]  /*8b80*/  SYNCS.PHASECHK.TRANS64.TRYWAIT P0, [R0+URZ+0x80], R3 ;  /* 0x00008003000075a7 */ /* 0x0022a400080011ff */
[----:B--2---:R-:W-:Y:S05]  /*8b90*/  @!P0 NANOSLEEP.SYNCS 0x989680 ;  /* 0x009896800000895d */ /* 0x004fea0003900000 */
[----:B------:R-:W2:Y:S02]  /*8ba0*/  @!P0 SYNCS.PHASECHK.TRANS64 P0, [R0+URZ+0x80], R3 ;  /* 0x00008003000085a7 */ /* 0x000ea400080010ff */
[----:B--2---:R-:W-:Y:S05]  /*8bb0*/  @!P0 BRA `(.L_x_157) ;  /* 0xfffffffc00f08947 */ /* 0x004fea000383ffff */
[----:B------:R-:W-:Y:S05]  /*8bc0*/  BRA `(.L_x_50) ;  /* 0xffffffa0005c7947 */ /* 0x000fea000383ffff */
.L_x_60:
[----:B-1----:R-:W-:-:S04]  /*8bd0*/  MOV R4, UR4 ;  /* 0x0000000400047c02 */ /* 0x002fc80008000f00 */
[----:B------:R1:W2:Y:S03]  /*8be0*/  SYNCS.PHASECHK.TRANS64.TRYWAIT P0, [R4+URZ+0x8], R5 ;  /* 0x00000805040075a7 */ /* 0x0002a600080011ff */
[----:B--2---:R-:W-:Y:S05]  /*8bf0*/  @!P0 NANOSLEEP.SYNCS 0x989680 ;  /* 0x009896800000895d */ /* 0x004fea0003900000 */
[----:B------:R-:W2:Y:S02]  /*8c00*/  @!P0 SYNCS.PHASECHK.TRANS64 P0, [R4+URZ+0x8], R5 ;  /* 0x00000805040085a7 */ /* 0x000ea400080010ff */
[----:B--2---:R-:W-:Y:S05]  /*8c10*/  @!P0 BRA `(.L_x_60) ;  /* 0xfffffffc00ec8947 */ /* 0x004fea000383ffff */
[----:B------:R-:W-:Y:S05]  /*8c20*/  BRA `(.L_x_59) ;  /* 0xffffffa400107947 */ /* 0x000fea000383ffff */
.L_x_62:
[----:B------:R-:W-:Y:S01]  /*8c30*/  BSSY B0, `(.L_x_158) ;  /* 0x0000006000007945 */ /* 0x000fe20003800000 */
[----:B------:R-:W-:-:S07]  /*8c40*/  MOV R15, 0xffffffff ;  /* 0xffffffff000f7802 */ /* 0x000fce0000000f00 */
[----:B-1---5:R-:W-:Y:S05]  /*8c50*/  WARPSYNC.COLLECTIVE R15, `(.L_x_159) ;  /* 0x000000000f0c7348 */ /* 0x022fea0003c00000 */
[----:B------:R-:W-:Y:S02]  /*8c60*/  ELECT P6, UR79, PT ;  /* 0x00000000004f782f */ /* 0x000fe400038c0000 */
[----:B------:R-:W-:Y:S01]  /*8c70*/  MOV R14, UR79 ;  /* 0x0000004f000e7c02 */ /* 0x000fe20008000f00 */
[----:B-1---5:R-:W-:Y:S10]  /*8c80*/  ENDCOLLECTIVE ;  /* 0x000000000000791b */ /* 0x022ff40003800000 */
.L_x_159:
[----:B------:R-:W-:Y:S05]  /*8c90*/  BSYNC B0 ;  /* 0x0000000000007941 */ /* 0x000fea0003800000 */
.L_x_158:
[----:B------:R-:W-:Y:S05]  /*8ca0*/  BRA `(.L_x_160) ;  /* 0xffffffa400407947 */ /* 0x000fea000383ffff */
.L_x_64:
[----:B-1----:R-:W-:-:S04]  /*8cb0*/  MOV R2, UR4 ;  /* 0x0000000400027c02 */ /* 0x002fc80008000f00 */
[----:B------:R1:W2:Y:S03]  /*8cc0*/  SYNCS.PHASECHK.TRANS64.TRYWAIT P0, [R2+URZ+0x8], R3 ;  /* 0x00000803020075a7 */ /* 0x0002a600080011ff */
[----:B--2---:R-:W-:Y:S05]  /*8cd0*/  @!P0 NANOSLEEP.SYNCS 0x989680 ;  /* 0x009896800000895d */ /* 0x004fea0003900000 */
[----:B------:R-:W2:Y:S02]  /*8ce0*/  @!P0 SYNCS.PHASECHK.TRANS64 P0, [R2+URZ+0x8], R3 ;  /* 0x00000803020085a7 */ /* 0x000ea400080010ff */
[----:B--2---:R-:W-:Y:S05]  /*8cf0*/  @!P0 BRA `(.L_x_64) ;  /* 0xfffffffc00ec8947 */ /* 0x004fea000383ffff */
[----:B------:R-:W-:Y:S05]  /*8d00*/  BRA `(.L_x_63) ;  /* 0xffffffa400447947 */ /* 0x000fea000383ffff */
.L_x_65:
[----:B-1----:R1:W2:Y:S02]  /*8d10*/  SYNCS.PHASECHK.TRANS64.TRYWAIT P0, [R0+URZ+0x70], R5 ;  /* 0x00007005000075a7 */ /* 0x0022a400080011ff */
[----:B--2---:R-:W-:Y:S05]  /*8d20*/  @!P0 NANOSLEEP.SYNCS 0x989680 ;  /* 0x009896800000895d */ /* 0x004fea0003900000 */
[----:B------:R-:W2:Y:S02]  /*8d30*/  @!P0 SYNCS.PHASECHK.TRANS64 P0, [R0+URZ+0x70], R5 ;  /* 0x00007005000085a7 */ /* 0x000ea400080010ff */
[----:B--2---:R-:W-:Y:S05]  /*8d40*/  @!P0 BRA `(.L_x_65) ;  /* 0xfffffffc00f08947 */ /* 0x004fea000383ffff */
[----:B------:R-:W-:Y:S05]  /*8d50*/  BRA `(.L_x_161) ;  /* 0xffffffa800287947 */ /* 0x000fea000383ffff */
.L_x_67:
[----:B------:R-:W-:-:S07]  /*8d60*/  MOV R0, UR7 ;  /* 0x0000000700007c02 */ /* 0x000fce0008000f00 */
.L_x_162:
[----:B-1----:R1:W2:Y:S02]  /*8d70*/  SYNCS.PHASECHK.TRANS64.TRYWAIT P0, [R0+URZ+0xb0], R5 ;  /* 0x0000b005000075a7 */ /* 0x0022a400080011ff */
[----:B--2---:R-:W-:Y:S05]  /*8d80*/  @!P0 NANOSLEEP.SYNCS 0x989680 ;  /* 0x009896800000895d */ /* 0x004fea0003900000 */
[----:B------:R-:W2:Y:S02]  /*8d90*/  @!P0 SYNCS.PHASECHK.TRANS64 P0, [R0+URZ+0xb0], R5 ;  /* 0x0000b005000085a7 */ /* 0x000ea400080010ff */
[----:B--2---:R-:W-:Y:S05]  /*8da0*/  @!P0 BRA `(.L_x_162) ;  /* 0xfffffffc00f08947 */ /* 0x004fea000383ffff */
[----:B------:R-:W-:Y:S05]  /*8db0*/  BRA `(.L_x_163) ;  /* 0xffffffa800747947 */ /* 0x000fea000383ffff */
.L_x_70:
[----:B------:R-:W-:Y:S07]  /*8dc0*/  MOV R0, UR6 ;  /* 0x0000000600007c02 */ /* 0x000fee0008000f00 */
.L_x_164:
[----:B-1----:R1:W2:Y:S02]  /*8dd0*/  SYNCS.PHASECHK.TRANS64.TRYWAIT P0, [R0+URZ], R5 ;  /* 0x00000005000075a7 */ /* 0x0022a400080011ff */
[----:B--2---:R-:W-:Y:S05]  /*8de0*/  @!P0 NANOSLEEP.SYNCS 0x989680 ;  /* 0x009896800000895d */ /* 0x004fea0003900000 */
[----:B------:R-:W2:Y:S02]  /*8df0*/  @!P0 SYNCS.PHASECHK.TRANS64 P0, [R0+URZ], R5 ;  /* 0x00000005000085a7 */ /* 0x000ea400080010ff */
[----:B--2---:R-:W-:Y:S05]  /*8e00*/  @!P0 BRA `(.L_x_164) ;  /* 0xfffffffc00f08947 */ /* 0x004fea000383ffff */
[----:B------:R-:W-:Y:S05]  /*8e10*/  BRA `(.L_x_69) ;  /* 0xffffffa800887947 */ /* 0x000fea000383ffff */
.L_x_74:
[----:B-1----:R-:W-:-:S07]  /*8e20*/  MOV R0, UR7 ;  /* 0x0000000700007c02 */ /* 0x002fce0008000f00 */
.L_x_165:
[----:B-1----:R1:W2:Y:S02]  /*8e30*/  SYNCS.PHASECHK.TRANS64.TRYWAIT P0, [R0+URZ], R3 ;  /* 0x00000003000075a7 */ /* 0x0022a400080011ff */
[----:B--2---:R-:W-:Y:S05]  /*8e40*/  @!P0 NANOSLEEP.SYNCS 0x989680 ;  /* 0x009896800000895d */ /* 0x004fea0003900000 */
[----:B------:R-:W2:Y:S02]  /*8e50*/  @!P0 SYNCS.PHASECHK.TRANS64 P0, [R0+URZ], R3 ;  /* 0x00000003000085a7 */ /* 0x000ea400080010ff */
[----:B--2---:R-:W-:Y:S05]  /*8e60*/  @!P0 BRA `(.L_x_165) ;  /* 0xfffffffc00f08947 */ /* 0x004fea000383ffff */
[----:B------:R-:W-:Y:S05]  /*8e70*/  BRA `(.L_x_166) ;  /* 0xffffffac007c7947 */ /* 0x000fea000383ffff */
.L_x_75:
[----:B------:R-:W-:-:S07]  /*8e80*/  MOV R0, UR7 ;  /* 0x0000000700007c02 */ /* 0x000fce0008000f00 */
.L_x_167:
[----:B-1----:R1:W2:Y:S02]  /*8e90*/  SYNCS.PHASECHK.TRANS64.TRYWAIT P0, [R0+URZ], R3 ;  /* 0x00000003000075a7 */ /* 0x0022a400080011ff */
[----:B--2---:R-:W-:Y:S05]  /*8ea0*/  @!P0 NANOSLEEP.SYNCS 0x989680 ;  /* 0x009896800000895d */ /* 0x004fea0003900000 */
[----:B------:R-:W2:Y:S02]  /*8eb0*/  @!P0 SYNCS.PHASECHK.TRANS64 P0, [R0+URZ], R3 ;  /* 0x00000003000085a7 */ /* 0x000ea400080010ff */
[----:B--2---:R-:W-:Y:S05]  /*8ec0*/  @!P0 BRA `(.L_x_167) ;  /* 0xfffffffc00f08947 */ /* 0x004fea000383ffff */
[----:B------:R-:W-:Y:S05]  /*8ed0*/  BRA `(.L_x_168) ;  /* 0xffffffac00887947 */ /* 0x000fea000383ffff */
.L_x_76:
[----:B------:R-:W-:-:S07]  /*8ee0*/  MOV R0, UR7 ;  /* 0x0000000700007c02 */ /* 0x000fce0008000f00 */
.L_x_169:
[----:B-1----:R1:W2:Y:S02]  /*8ef0*/  SYNCS.PHASECHK.TRANS64.TRYWAIT P0, [R0+URZ], R3 ;  /* 0x00000003000075a7 */ /* 0x0022a400080011ff */
[----:B--2---:R-:W-:Y:S05]  /*8f00*/  @!P0 NANOSLEEP.SYNCS 0x989680 ;  /* 0x009896800000895d */ /* 0x004fea0003900000 */
[----:B------:R-:W2:Y:S02]  /*8f10*/  @!P0 SYNCS.PHASECHK.TRANS64 P0, [R0+URZ], R3 ;  /* 0x00000003000085a7 */ /* 0x000ea400080010ff */
[----:B--2---:R-:W-:Y:S05]  /*8f20*/  @!P0 BRA `(.L_x_169) ;  /* 0xfffffffc00f08947 */ /* 0x004fea000383ffff */
[----:B------:R-:W-:Y:S05]  /*8f30*/  BRA `(.L_x_170) ;  /* 0xffffffac00947947 */ /* 0x000fea000383ffff */
.L_x_79:
[----:B------:R-:W-:-:S07]  /*8f40*/  MOV R0, UR5 ;  /* 0x0000000500007c02 */ /* 0x000fce0008000f00 */
.L_x_171:
[----:B-1----:R1:W2:Y:S02]  /*8f50*/  SYNCS.PHASECHK.TRANS64.TRYWAIT P1, [R0+URZ+0xf0], R3 ;  /* 0x0000f003000075a7 */ /* 0x0022a400080211ff */
[----:B--2---:R-:W-:Y:S05]  /*8f60*/  @!P1 NANOSLEEP.SYNCS 0x989680 ;  /* 0x009896800000995d */ /* 0x004fea0003900000 */
[----:B------:R-:W2:Y:S02]  /*8f70*/  @!P1 SYNCS.PHASECHK.TRANS64 P1, [R0+URZ+0xf0], R3 ;  /* 0x0000f003000095a7 */ /* 0x000ea400080210ff */
[----:B--2---:R-:W-:Y:S05]  /*8f80*/  @!P1 BRA `(.L_x_171) ;  /* 0xfffffffc00f09947 */ /* 0x004fea000383ffff */
[----:B------:R-:W-:Y:S05]  /*8f90*/  BRA `(.L_x_172) ;  /* 0xffffffac00e07947 */ /* 0x000fea000383ffff */
.L_x_84:
[----:B--2---:R2:W4:Y:S02]  /*8fa0*/  SYNCS.PHASECHK.TRANS64.TRYWAIT P0, [R0+URZ+0x70], R3 ;  /* 0x00007003000075a7 */ /* 0x00452400080011ff */
[----:B----4-:R-:W-:Y:S05]  /*8fb0*/  @!P0 NANOSLEEP.SYNCS 0x989680 ;  /* 0x009896800000895d */ /* 0x010fea0003900000 */
[----:B------:R-:W4:Y:S02]  /*8fc0*/  @!P0 SYNCS.PHASECHK.TRANS64 P0, [R0+URZ+0x70], R3 ;  /* 0x00007003000085a7 */ /* 0x000f2400080010ff */
[----:B----4-:R-:W-:Y:S05]  /*8fd0*/  @!P0 BRA `(.L_x_84) ;  /* 0xfffffffc00f08947 */ /* 0x010fea000383ffff */
[----:B------:R-:W-:Y:S05]  /*8fe0*/  BRA `(.L_x_173) ;  /* 0xffffffb000f47947 */ /* 0x000fea000383ffff */
.L_x_87:
[----:B------:R-:W-:Y:S07]  /*8ff0*/  MOV R0, UR7 ;  /* 0x0000000700007c02 */ /* 0x000fee0008000f00 */
.L_x_174:
[----:B--2---:R2:W4:Y:S02]  /*9000*/  SYNCS.PHASECHK.TRANS64.TRYWAIT P0, [R0+URZ+0x68], R3 ;  /* 0x00006803000075a7 */ /* 0x00452400080011ff */
[----:B----4-:R-:W-:Y:S05]  /*9010*/  @!P0 NANOSLEEP.SYNCS 0x989680 ;  /* 0x009896800000895d */ /* 0x010fea0003900000 */
[----:B------:R-:W4:Y:S02]  /*9020*/  @!P0 SYNCS.PHASECHK.TRANS64 P0, [R0+URZ+0x68], R3 ;  /* 0x00006803000085a7 */ /* 0x000f2400080010ff */
[----:B----4-:R-:W-:Y:S05]  /*9030*/  @!P0 BRA `(.L_x_174) ;  /* 0xfffffffc00f08947 */ /* 0x010fea000383ffff */
[----:B------:R-:W-:Y:S05]  /*9040*/  BRA `(.L_x_86) ;  /* 0xffffffb400d47947 */ /* 0x000fea000383ffff */
.L_x_90:
[----:B------:R-:W-:Y:S07]  /*9050*/  MOV R3, UR7 ;  /* 0x0000000700037c02 */ /* 0x000fee0008000f00 */
.L_x_175:
[----:B-1----:R1:W2:Y:S02]  /*9060*/  SYNCS.PHASECHK.TRANS64.TRYWAIT P0, [R3+URZ+0x40], R12 ;  /* 0x0000400c030075a7 */ /* 0x0022a400080011ff */
[----:B--2---:R-:W-:Y:S05]  /*9070*/  @!P0 NANOSLEEP.SYNCS 0x989680 ;  /* 0x009896800000895d */ /* 0x004fea0003900000 */
[----:B------:R-:W2:Y:S02]  /*9080*/  @!P0 SYNCS.PHASECHK.TRANS64 P0, [R3+URZ+0x40], R12 ;  /* 0x0000400c030085a7 */ /* 0x000ea400080010ff */
[----:B--2---:R-:W-:Y:S05]  /*9090*/  @!P0 BRA `(.L_x_175) ;  /* 0xfffffffc00f08947 */ /* 0x004fea000383ffff */
[----:B------:R-:W-:Y:S05]  /*90a0*/  BRA `(.L_x_176) ;  /* 0xffffffb8004c7947 */ /* 0x000fea000383ffff */
.L_x_91:
[----:B-1----:R-:W-:Y:S07]  /*90b0*/  MOV R3, UR7 ;  /* 0x0000000700037c02 */ /* 0x002fee0008000f00 */
.L_x_177:
[----:B-1----:R1:W2:Y:S02]  /*90c0*/  SYNCS.PHASECHK.TRANS64.TRYWAIT P0, [R3+URZ+0x48], R12 ;  /* 0x0000480c030075a7 */ /* 0x0022a400080011ff */
[----:B--2---:R-:W-:Y:S05]  /*90d0*/  @!P0 NANOSLEEP.SYNCS 0x989680 ;  /* 0x009896800000895d */ /* 0x004fea0003900000 */
[----:B------:R-:W2:Y:S02]  /*90e0*/  @!P0 SYNCS.PHASECHK.TRANS64 P0, [R3+URZ+0x48], R12 ;  /* 0x0000480c030085a7 */ /* 0x000ea400080010ff */
[----:B--2---:R-:W-:Y:S05]  /*90f0*/  @!P0 BRA `(.L_x_177) ;  /* 0xfffffffc00f08947 */ /* 0x004fea000383ffff */
[----:B------:R-:W-:Y:S05]  /*9100*/  BRA `(.L_x_178) ;  /* 0xffffffb800a87947 */ /* 0x000fea000383ffff */
.L_x_92:
[----:B-1----:R-:W-:Y:S07]  /*9110*/  MOV R3, UR7 ;  /* 0x0000000700037c02 */ /* 0x002fee0008000f00 */
.L_x_179:
[----:B-1----:R1:W2:Y:S02]  /*9120*/  SYNCS.PHASECHK.TRANS64.TRYWAIT P0, [R3+URZ+0x50], R12 ;  /* 0x0000500c030075a7 */ /* 0x0022a400080011ff */
[----:B--2---:R-:W-:Y:S05]  /*9130*/  @!P0 NANOSLEEP.SYNCS 0x989680 ;  /* 0x009896800000895d */ /* 0x004fea0003900000 */
[----:B------:R-:W2:Y:S02]  /*9140*/  @!P0 SYNCS.PHASECHK.TRANS64 P0, [R3+URZ+0x50], R12 ;  /* 0x0000500c030085a7 */ /* 0x000ea400080010ff */
[----:B--2---:R-:W-:Y:S05]  /*9150*/  @!P0 BRA `(.L_x_179) ;  /* 0xfffffffc00f08947 */ /* 0x004fea000383ffff */
[----:B------:R-:W-:Y:S05]  /*9160*/  BRA `(.L_x_180) ;  /* 0xffffffbc00047947 */ /* 0x000fea000383ffff */
.L_x_93:
[----:B------:R-:W-:Y:S07]  /*9170*/  MOV R3, UR7 ;  /* 0x0000000700037c02 */ /* 0x000fee0008000f00 */
.L_x_181:
[----:B-1----:R1:W2:Y:S02]  /*9180*/  SYNCS.PHASECHK.TRANS64.TRYWAIT P0, [R3+URZ+0x58], R12 ;  /* 0x0000580c030075a7 */ /* 0x0022a400080011ff */
[----:B--2---:R-:W-:Y:S05]  /*9190*/  @!P0 NANOSLEEP.SYNCS 0x989680 ;  /* 0x009896800000895d */ /* 0x004fea0003900000 */
[----:B------:R-:W2:Y:S02]  /*91a0*/  @!P0 SYNCS.PHASECHK.TRANS64 P0, [R3+URZ+0x58], R12 ;  /* 0x0000580c030085a7 */ /* 0x000ea400080010ff */
[----:B--2---:R-:W-:Y:S05]  /*91b0*/  @!P0 BRA `(.L_x_181) ;  /* 0xfffffffc00f08947 */ /* 0x004fea000383ffff */
[----:B------:R-:W-:Y:S05]  /*91c0*/  BRA `(.L_x_182) ;  /* 0xffffffbc00a47947 */ /* 0x000fea000383ffff */
.L_x_95:
[----:B------:R-:W-:-:S07]  /*91d0*/  MOV R0, UR7 ;  /* 0x0000000700007c02 */ /* 0x000fce0008000f00 */
.L_x_183:
[----:B-1----:R1:W4:Y:S02]  /*91e0*/  SYNCS.PHASECHK.TRANS64.TRYWAIT P0, [R0+URZ+0x40], R3 ;  /* 0x00004003000075a7 */ /* 0x00232400080011ff */
[----:B----4-:R-:W-:Y:S05]  /*91f0*/  @!P0 NANOSLEEP.SYNCS 0x989680 ;  /* 0x009896800000895d */ /* 0x010fea0003900000 */
[----:B------:R-:W4:Y:S02]  /*9200*/  @!P0 SYNCS.PHASECHK.TRANS64 P0, [R0+URZ+0x40], R3 ;  /* 0x00004003000085a7 */ /* 0x000f2400080010ff */
[----:B----4-:R-:W-:Y:S05]  /*9210*/  @!P0 BRA `(.L_x_183) ;  /* 0xfffffffc00f08947 */ /* 0x010fea000383ffff */
[----:B------:R-:W-:Y:S05]  /*9220*/  BRA `(.L_x_184) ;  /* 0xffffffc0002c7947 */ /* 0x000fea000383ffff */
.L_x_96:
[----:B-1----:R-:W-:-:S07]  /*9230*/  MOV R0, UR7 ;  /* 0x0000000700007c02 */ /* 0x002fce0008000f00 */
.L_x_185:
[----:B-1----:R1:W4:Y:S02]  /*9240*/  SYNCS.PHASECHK.TRANS64.TRYWAIT P0, [R0+URZ+0x48], R3 ;  /* 0x00004803000075a7 */ /* 0x00232400080011ff */
[----:B----4-:R-:W-:Y:S05]  /*9250*/  @!P0 NANOSLEEP.SYNCS 0x989680 ;  /* 0x009896800000895d */ /* 0x010fea0003900000 */
[----:B------:R-:W4:Y:S02]  /*9260*/  @!P0 SYNCS.PHASECHK.TRANS64 P0, [R0+URZ+0x48], R3 ;  /* 0x00004803000085a7 */ /* 0x000f2400080010ff */
[----:B----4-:R-:W-:Y:S05]  /*9270*/  @!P0 BRA `(.L_x_185) ;  /* 0xfffffffc00f08947 */ /* 0x010fea000383ffff */
[----:B------:R-:W-:Y:S05]  /*9280*/  BRA `(.L_x_186) ;  /* 0xffffffc0001c7947 */ /* 0x000fea000383ffff */
.L_x_97:
[----:B-1----:R-:W-:-:S07]  /*9290*/  MOV R0, UR7 ;  /* 0x0000000700007c02 */ /* 0x002fce0008000f00 */
.L_x_187:
[----:B-1----:R1:W4:Y:S02]  /*92a0*/  SYNCS.PHASECHK.TRANS64.TRYWAIT P0, [R0+URZ+0x50], R3 ;  /* 0x00005003000075a7 */ /* 0x00232400080011ff */
[----:B----4-:R-:W-:Y:S05]  /*92b0*/  @!P0 NANOSLEEP.SYNCS 0x989680 ;  /* 0x009896800000895d */ /* 0x010fea0003900000 */
[----:B------:R-:W4:Y:S02]  /*92c0*/  @!P0 SYNCS.PHASECHK.TRANS64 P0, [R0+URZ+0x50], R3 ;  /* 0x00005003000085a7 */ /* 0x000f2400080010ff */
[----:B----4-:R-:W-:Y:S05]  /*92d0*/  @!P0 BRA `(.L_x_187) ;  /* 0xfffffffc00f08947 */ /* 0x010fea000383ffff */
[----:B------:R-:W-:Y:S05]  /*92e0*/  BRA `(.L_x_188) ;  /* 0xffffffc0000c7947 */ /* 0x000fea000383ffff */
.L_x_99:
[----:B--2---:R2:W3:Y:S02]  /*92f0*/  SYNCS.PHASECHK.TRANS64.TRYWAIT P0, [R0+URZ+0x70], R3 ;  /* 0x00007003000075a7 */ /* 0x0044e400080011ff */
[----:B---3--:R-:W-:Y:S05]  /*9300*/  @!P0 NANOSLEEP.SYNCS 0x989680 ;  /* 0x009896800000895d */ /* 0x008fea0003900000 */
[----:B------:R-:W3:Y:S02]  /*9310*/  @!P0 SYNCS.PHASECHK.TRANS64 P0, [R0+URZ+0x70], R3 ;  /* 0x00007003000085a7 */ /* 0x000ee400080010ff */
[----:B---3--:R-:W-:Y:S05]  /*9320*/  @!P0 BRA `(.L_x_99) ;  /* 0xfffffffc00f08947 */ /* 0x008fea000383ffff */
[----:B------:R-:W-:Y:S05]  /*9330*/  BRA `(.L_x_189) ;  /* 0xffffffc000dc7947 */ /* 0x000fea000383ffff */
.L_x_110:
[----:B-1----:R-:W-:Y:S04]  /*9340*/  MOV R0, UR48 ;  /* 0x0000003000007c02 */ /* 0x002fe80008000f00 */
[----:B------:R1:W3:Y:S03]  /*9350*/  SYNCS.PHASECHK.TRANS64.TRYWAIT P1, [R0+URZ+0x20], R5 ;  /* 0x00002005000075a7 */ /* 0x0002e600080211ff */
[----:B---3--:R-:W-:Y:S05]  /*9360*/  @!P1 NANOSLEEP.SYNCS 0x989680 ;  /* 0x009896800000995d */ /* 0x008fea0003900000 */
[----:B------:R-:W3:Y:S02]  /*9370*/  @!P1 SYNCS.PHASECHK.TRANS64 P1, [R0+URZ+0x20], R5 ;  /* 0x00002005000095a7 */ /* 0x000ee400080210ff */
[----:B---3--:R-:W-:Y:S05]  /*9380*/  @!P1 BRA `(.L_x_110) ;  /* 0xfffffffc00ec9947 */ /* 0x008fea000383ffff */
[----:B------:R-:W-:Y:S05]  /*9390*/  BRA `(.L_x_109) ;  /* 0xffffffcc00e47947 */ /* 0x000fea000383ffff */
.L_x_112:
[----:B-1----:R1:W4:Y:S02]  /*93a0*/  SYNCS.PHASECHK.TRANS64.TRYWAIT P0, [R74+URZ+0x90], R3 ;  /* 0x000090034a0075a7 */ /* 0x00232400080011ff */
[----:B----4-:R-:W-:Y:S05]  /*93b0*/  @!P0 NANOSLEEP.SYNCS 0x989680 ;  /* 0x009896800000895d */ /* 0x010fea0003900000 */
[----:B------:R-:W4:Y:S02]  /*93c0*/  @!P0 SYNCS.PHASECHK.TRANS64 P0, [R74+URZ+0x90], R3 ;  /* 0x000090034a0085a7 */ /* 0x000f2400080010ff */
[----:B----4-:R-:W-:Y:S05]  /*93d0*/  @!P0 BRA `(.L_x_112) ;  /* 0xfffffffc00f08947 */ /* 0x010fea000383ffff */
[----:B------:R-:W-:Y:S05]  /*93e0*/  BRA `(.L_x_111) ;  /* 0xffffffd000047947 */ /* 0x000fea000383ffff */
.L_x_121:
[----:B--2---:R2:W3:Y:S02]  /*93f0*/  SYNCS.PHASECHK.TRANS64.TRYWAIT P0, [R3+URZ+0x20], R0 ;  /* 0x00002000030075a7 */ /* 0x0044e400080011ff */
[----:B---3--:R-:W-:Y:S05]  /*9400*/  @!P0 NANOSLEEP.SYNCS 0x989680 ;  /* 0x009896800000895d */ /* 0x008fea0003900000 */
[----:B------:R-:W3:Y:S02]  /*9410*/  @!P0 SYNCS.PHASECHK.TRANS64 P0, [R3+URZ+0x20], R0 ;  /* 0x00002000030085a7 */ /* 0x000ee400080010ff */
[----:B---3--:R-:W-:Y:S05]  /*9420*/  @!P0 BRA `(.L_x_121) ;  /* 0xfffffffc00f08947 */ /* 0x008fea000383ffff */
[----:B------:R-:W-:Y:S05]  /*9430*/  BRA `(.L_x_120) ;  /* 0xffffffd800107947 */ /* 0x000fea000383ffff */
.L_x_129:
[----:B--2---:R2:W3:Y:S02]  /*9440*/  SYNCS.PHASECHK.TRANS64.TRYWAIT P0, [R83+URZ+0x20], R4 ;  /* 0x00002004530075a7 */ /* 0x0044e400080011ff */
[----:B---3--:R-:W-:Y:S05]  /*9450*/  @!P0 NANOSLEEP.SYNCS 0x989680 ;  /* 0x009896800000895d */ /* 0x008fea0003900000 */
[----:B------:R-:W3:Y:S02]  /*9460*/  @!P0 SYNCS.PHASECHK.TRANS64 P0, [R83+URZ+0x20], R4 ;  /* 0x00002004530085a7 */ /* 0x000ee400080010ff */
[----:B---3--:R-:W-:Y:S05]  /*9470*/  @!P0 BRA `(.L_x_129) ;  /* 0xfffffffc00f08947 */ /* 0x008fea000383ffff */
[----:B------:R-:W-:Y:S05]  /*9480*/  BRA `(.L_x_128) ;  /* 0xffffffe0002c7947 */ /* 0x000fea000383ffff */
.L_x_137:
[----:B--2---:R2:W3:Y:S02]  /*9490*/  SYNCS.PHASECHK.TRANS64.TRYWAIT P0, [R88+URZ+0x20], R3 ;  /* 0x00002003580075a7 */ /* 0x0044e400080011ff */
[----:B---3--:R-:W-:Y:S05]  /*94a0*/  @!P0 NANOSLEEP.SYNCS 0x989680 ;  /* 0x009896800000895d */ /* 0x008fea0003900000 */
[----:B------:R-:W3:Y:S02]  /*94b0*/  @!P0 SYNCS.PHASECHK.TRANS64 P0, [R88+URZ+0x20], R3 ;  /* 0x00002003580085a7 */ /* 0x000ee400080010ff */
[----:B---3--:R-:W-:Y:S05]  /*94c0*/  @!P0 BRA `(.L_x_137) ;  /* 0xfffffffc00f08947 */ /* 0x008fea000383ffff */
[----:B------:R-:W-:Y:S05]  /*94d0*/  BRA `(.L_x_136) ;  /* 0xffffffe800487947 */ /* 0x000fea000383ffff */
        .weak           $__internal_0_$__cuda_sm10x_tcgen05_guardrail_trap_col_being_dealloced_not_returned_by_alloc
        .type           $__internal_0_$__cuda_sm10x_tcgen05_guardrail_trap_col_being_dealloced_not_returned_by_alloc,@function
        .size           $__internal_0_$__cuda_sm10x_tcgen05_guardrail_trap_col_being_dealloced_not_returned_by_alloc,($__internal_1_$__cuda_sm10x_tcgen05_guardrail_trap_phase_invalid_during_alloc - $__internal_0_$__cuda_sm10x_tcgen05_guardrail_trap_col_being_dealloced_not_returned_by_alloc)
$__internal_0_$__cuda_sm10x_tcgen05_guardrail_trap_col_being_dealloced_not_returned_by_alloc:
[----:B------:R-:W-:Y:S05]  /*94e0*/  BPT.TRAP 0x1 ;  /* 0x000000040000795c */ /* 0x000fea0000300000 */
[----:B------:R-:W-:-:S04]  /*94f0*/  HFMA2 R3, -RZ, RZ, 0, 0 ;  /* 0x00000000ff037431 */ /* 0x000fc800000001ff */
[----:B------:R-:W-:Y:S05]  /*9500*/  RET.REL.NODEC R2 `(_ZN7cutlass13device_kernelINS_4gemm6kernel13GemmUniversalIN4cute5tupleIJiiiiEEENS1_10collective13CollectiveMmaINS1_35MainloopSm100TmaUmmaWarpSpecializedILi2ELi2ELi4ENS5_IJNS4_1CILi8EEENSA_ILi1EEESC_EEEEENS5_IJNSA_ILi128EEESF_NSA_ILi64EEEEEENS_6half_tENS5_IJSC_llEEESI_SJ_NS4_8TiledMMAINS4_8MMA_AtomIJNS4_26SM100_MMA_F16BF16_2x1SM_SSISI_SI_fLi128ELi128ELNS4_4UMMA5MajorE1ELSO_1ELNSN_7ScaleInE0ELSP_0EEEEEENS4_6LayoutINS5_IJSC_SC_SC_EEENS5_IJNSA_ILi0EEESU_SU_EEEEENS5_IJNS4_10UnderscoreESX_SX_EEEEENS4_18SM100_TMA_2SM_LOADENS4_14ComposedLayoutINS4_7SwizzleILi3ELi4ELi3EEENS4_18smem_ptr_flag_bitsILi16EEENSS_INS5_IJSG_SB_EEENS5_IJSC_SG_EEEEEEEvNS4_8identityENS4_28SM100_TMA_2SM_LOAD_MULTICASTES19_vS1A_EENS_8epilogue10collective18CollectiveEpilogueINS1D_23Sm100TmaWarpSpecializedILi4ELi2ELi16ELb1ELb0EEEJNS5_IJSG_SF_SG_EEENS5_IJNSS_ISG_SC_EENSS_INS5_IJNSA_ILi16EEENSA_ILi2EEEEEES17_EEEEESI_NS5_IJlSC_lEEESI_S1P_NS1D_6fusion15FusionCallbacksIS1H_NS1Q_17LinearCombinationISI_fSI_fLNS_15FloatRoundStyleE2EEES1I_S1O_JEEENS4_5SM1004TMEM4LOAD26SM100_TMEM_LOAD_32dp32b16xENS4_13SM90_TMA_LOADENS11_INS12_ILi1ELi4ELi3EEES15_NSS_INS5_IJSB_S1K_EEENS5_IJS1K_SC_EEEEEEENS4_39AutoVectorizingCopyWithAssumedAlignmentILi128EEENS4_14SM90_TMA_STOREES25_S27_S27_EEEvvEEEEvNT_6ParamsE) ;  /* 0xffffff6802bc7950 */ /* 0x000fea0003c3ffff */
        .weak           $__internal_1_$__cuda_sm10x_tcgen05_guardrail_trap_phase_invalid_during_alloc
        .type           $__internal_1_$__cuda_sm10x_tcgen05_guardrail_trap_phase_invalid_during_alloc,@function
        .size           $__internal_1_$__cuda_sm10x_tcgen05_guardrail_trap_phase_invalid_during_alloc,($__internal_2_$__cuda_sm10x_tcgen05_guardrail_trap_unallocated_columns_being_dealloced - $__internal_1_$__cuda_sm10x_tcgen05_guardrail_trap_phase_invalid_during_alloc)
$__internal_1_$__cuda_sm10x_tcgen05_guardrail_trap_phase_invalid_during_alloc:
[----:B------:R-:W-:Y:S05]  /*9510*/  BPT.TRAP 0x1 ;  /* 0x000000040000795c */ /* 0x000fea0000300000 */
[----:B------:R-:W-:-:S04]  /*9520*/  MOV R3, 0x0 ;  /* 0x0000000000037802 */ /* 0x000fc80000000f00 */
[----:B------:R-:W-:Y:S05]  /*9530*/  RET.REL.NODEC R2 `(_ZN7cutlass13device_kernelINS_4gemm6kernel13GemmUniversalIN4cute5tupleIJiiiiEEENS1_10collective13CollectiveMmaINS1_35MainloopSm100TmaUmmaWarpSpecializedILi2ELi2ELi4ENS5_IJNS4_1CILi8EEENSA_ILi1EEESC_EEEEENS5_IJNSA_ILi128EEESF_NSA_ILi64EEEEEENS_6half_tENS5_IJSC_llEEESI_SJ_NS4_8TiledMMAINS4_8MMA_AtomIJNS4_26SM100_MMA_F16BF16_2x1SM_SSISI_SI_fLi128ELi128ELNS4_4UMMA5MajorE1ELSO_1ELNSN_7ScaleInE0ELSP_0EEEEEENS4_6LayoutINS5_IJSC_SC_SC_EEENS5_IJNSA_ILi0EEESU_SU_EEEEENS5_IJNS4_10UnderscoreESX_SX_EEEEENS4_18SM100_TMA_2SM_LOADENS4_14ComposedLayoutINS4_7SwizzleILi3ELi4ELi3EEENS4_18smem_ptr_flag_bitsILi16EEENSS_INS5_IJSG_SB_EEENS5_IJSC_SG_EEEEEEEvNS4_8identityENS4_28SM100_TMA_2SM_LOAD_MULTICASTES19_vS1A_EENS_8epilogue10collective18CollectiveEpilogueINS1D_23Sm100TmaWarpSpecializedILi4ELi2ELi16ELb1ELb0EEEJNS5_IJSG_SF_SG_EEENS5_IJNSS_ISG_SC_EENSS_INS5_IJNSA_ILi16EEENSA_ILi2EEEEEES17_EEEEESI_NS5_IJlSC_lEEESI_S1P_NS1D_6fusion15FusionCallbacksIS1H_NS1Q_17LinearCombinationISI_fSI_fLNS_15FloatRoundStyleE2EEES1I_S1O_JEEENS4_5SM1004TMEM4LOAD26SM100_TMEM_LOAD_32dp32b16xENS4_13SM90_TMA_LOADENS11_INS12_ILi1ELi4ELi3EEES15_NSS_INS5_IJSB_S1K_EEENS5_IJS1K_SC_EEEEEEENS4_39AutoVectorizingCopyWithAssumedAlignmentILi128EEENS4_14SM90_TMA_STOREES25_S27_S27_EEEvvEEEEvNT_6ParamsE) ;  /* 0xffffff6802b07950 */ /* 0x000fea0003c3ffff */
        .weak           $__internal_2_$__cuda_sm10x_tcgen05_guardrail_trap_unallocated_columns_being_dealloced
        .type           $__internal_2_$__cuda_sm10x_tcgen05_guardrail_trap_unallocated_columns_being_dealloced,@function
        .size           $__internal_2_$__cuda_sm10x_tcgen05_guardrail_trap_unallocated_columns_being_dealloced,(.L_x_191 - $__internal_2_$__cuda_sm10x_tcgen05_guardrail_trap_unallocated_columns_being_dealloced)
$__internal_2_$__cuda_sm10x_tcgen05_guardrail_trap_unallocated_columns_being_dealloced:
[----:B------:R-:W-:Y:S05]  /*9540*/  BPT.TRAP 0x1 ;  /* 0x000000040000795c */ /* 0x000fea0000300000 */
[----:B------:R-:W-:-:S04]  /*9550*/  HFMA2 R3, -RZ, RZ, 0, 0 ;  /* 0x00000000ff037431 */ /* 0x000fc800000001ff */
[----:B------:R-:W-:Y:S05]  /*9560*/  RET.REL.NODEC R2 `(_ZN7cutlass13device_kernelINS_4gemm6kernel13GemmUniversalIN4cute5tupleIJiiiiEEENS1_10collective13CollectiveMmaINS1_35MainloopSm100TmaUmmaWarpSpecializedILi2ELi2ELi4ENS5_IJNS4_1CILi8EEENSA_ILi1EEESC_EEEEENS5_IJNSA_ILi128EEESF_NSA_ILi64EEEEEENS_6half_tENS5_IJSC_llEEESI_SJ_NS4_8TiledMMAINS4_8MMA_AtomIJNS4_26SM100_MMA_F16BF16_2x1SM_SSISI_SI_fLi128ELi128ELNS4_4UMMA5MajorE1ELSO_1ELNSN_7ScaleInE0ELSP_0EEEEEENS4_6LayoutINS5_IJSC_SC_SC_EEENS5_IJNSA_ILi0EEESU_SU_EEEEENS5_IJNS4_10UnderscoreESX_SX_EEEEENS4_18SM100_TMA_2SM_LOADENS4_14ComposedLayoutINS4_7SwizzleILi3ELi4ELi3EEENS4_18smem_ptr_flag_bitsILi16EEENSS_INS5_IJSG_SB_EEENS5_IJSC_SG_EEEEEEEvNS4_8identityENS4_28SM100_TMA_2SM_LOAD_MULTICASTES19_vS1A_EENS_8epilogue10collective18CollectiveEpilogueINS1D_23Sm100TmaWarpSpecializedILi4ELi2ELi16ELb1ELb0EEEJNS5_IJSG_SF_SG_EEENS5_IJNSS_ISG_SC_EENSS_INS5_IJNSA_ILi16EEENSA_ILi2EEEEEES17_EEEEESI_NS5_IJlSC_lEEESI_S1P_NS1D_6fusion15FusionCallbacksIS1H_NS1Q_17LinearCombinationISI_fSI_fLNS_15FloatRoundStyleE2EEES1I_S1O_JEEENS4_5SM1004TMEM4LOAD26SM100_TMEM_LOAD_32dp32b16xENS4_13SM90_TMA_LOADENS11_INS12_ILi1ELi4ELi3EEES15_NSS_INS5_IJSB_S1K_EEENS5_IJS1K_SC_EEEEEEENS4_39AutoVectorizingCopyWithAssumedAlignmentILi128EEENS4_14SM90_TMA_STOREES25_S27_S27_EEEvvEEEEvNT_6ParamsE) ;  /* 0xffffff6802a47950 */ /* 0x000fea0003c3ffff */
.L_x_190:
[----:B------:R-:W-:-:S00]  /*9570*/  BRA `(.L_x_190) ;  /* 0xfffffffc00fc7947 */ /* 0x000fc0000383ffff */
[----:B------:R-:W-:-:S00]  /*9580*/  NOP ;  /* 0x0000000000007918 */ /* 0x000fc00000000000 */
[----:B------:R-:W-:-:S00]  /*9590*/  NOP ;  /* 0x0000000000007918 */ /* 0x000fc00000000000 */
[----:B------:R-:W-:-:S00]  /*95a0*/  NOP ;  /* 0x0000000000007918 */ /* 0x000fc00000000000 */
[----:B------:R-:W-:-:S00]  /*95b0*/  NOP ;  /* 0x0000000000007918 */ /* 0x000fc00000000000 */
[----:B------:R-:W-:-:S00]  /*95c0*/  NOP ;  /* 0x0000000000007918 */ /* 0x000fc00000000000 */
[----:B------:R-:W-:-:S00]  /*95d0*/  NOP ;  /* 0x0000000000007918 */ /* 0x000fc00000000000 */
[----:B------:R-:W-:-:S00]  /*95e0*/  NOP ;  /* 0x0000000000007918 */ /* 0x000fc00000000000 */
[----:B------:R-:W-:-:S00]  /*95f0*/  NOP ;  /* 0x0000000000007918 */ /* 0x000fc00000000000 */
.L_x_191:


//--------------------- .nv.global.init           --------------------------
	.section	.nv.global.init,"aw",@progbits
.nv.global.init:
	.type		$str$27,@object
	.size		$str$27,($str$28 - $str$27)
$str$27:
        /*0000*/ 	.byte	0x28, 0x61, 0x64, 0x64, 0x72, 0x65, 0x73, 0x73, 0x20, 0x26, 0x20, 0x6d, 0x61, 0x73, 0x6b, 0x29
        /*0010*/ 	.byte	0x20, 0x3d, 0x3d, 0x20, 0x30, 0x00
	.type		$str$28,@object
	.size		$str$28,($str$26 - $str$28)
$str$28:
        /*0016*/ 	.byte	0x2f, 0x74, 0x6d, 0x70, 0x2f, 0x63, 0x75, 0x74, 0x6c, 0x61, 0x73, 0x73, 0x5f, 0x73, 0x77, 0x65
        /*0026*/ 	.byte	0x65, 0x70, 0x5f, 0x73, 0x72, 0x63, 0x2f, 0x69, 0x6e, 0x63, 0x6c, 0x75, 0x64, 0x65, 0x2f, 0x63
        /*0036*/ 	.byte	0x75, 0x74, 0x65, 0x2f, 0x70, 0x6f, 0x69, 0x6e, 0x74, 0x65, 0x72, 0x5f, 0x66, 0x6c, 0x61, 0x67
        /*0046*/ 	.byte	0x67, 0x65, 0x64, 0x2e, 0x68, 0x70, 0x70, 0x00
	.type		$str$26,@object
	.size		$str$26,($str$25 - $str$26)
$str$26:
        /*004e*/ 	.byte	0x2f, 0x74, 0x6d, 0x70, 0x2f, 0x63, 0x75, 0x74, 0x6c, 0x61, 0x73, 0x73, 0x5f, 0x73, 0x77, 0x65
        /*005e*/ 	.byte	0x65, 0x70, 0x5f, 0x73, 0x72, 0x63, 0x2f, 0x69, 0x6e, 0x63, 0x6c, 0x75, 0x64, 0x65, 0x2f, 0x63
        /*006e*/ 	.byte	0x75, 0x74, 0x65, 0x2f, 0x61, 0x74, 0x6f, 0x6d, 0x2f, 0x63, 0x6f, 0x70, 0x79, 0x5f, 0x74, 0x72
        /*007e*/ 	.byte	0x61, 0x69, 0x74, 0x73, 0x5f, 0x73, 0x6d, 0x31, 0x30, 0x30, 0x2e, 0x68, 0x70, 0x70, 0x00
	.type		$str$25,@object
	.size		$str$25,(__unnamed_1 - $str$25)
$str$25:
        /*008d*/ 	.byte	0x28, 0x28, 0x75, 0x69, 0x6e, 0x74, 0x33, 0x32, 0x5f, 0x74, 0x28, 0x74, 0x68, 0x72, 0x65, 0x61
        /*009d*/ 	.byte	0x64, 0x49, 0x64, 0x78, 0x2e, 0x78, 0x29, 0x20, 0x2f, 0x20, 0x33, 0x32, 0x29, 0x20, 0x25, 0x20
        /*00ad*/ 	.byte	0x34, 0x29, 0x20, 0x3d, 0x3d, 0x20, 0x28, 0x28, 0x28, 0x74, 0x6d, 0x65, 0x6d, 0x5f, 0x61, 0x64
        /*00bd*/ 	.byte	0x64, 0x72, 0x20, 0x3e, 0x3e, 0x20, 0x31, 0x36, 0x29, 0x20, 0x2f, 0x20, 0x33, 0x32, 0x29, 0x20
        /*00cd*/ 	.byte	0x25, 0x20, 0x34, 0x29, 0x00
	.type		__unnamed_1,@object
	.size		__unnamed_1,(__unnamed_2 - __unnamed_1)
__unnamed_1:
        /*00d2*/ 	.byte	0x61, 0x75, 0x74, 0x6f, 0x20, 0x63, 0x75, 0x74, 0x65, 0x3a, 0x3a, 0x61, 0x73, 0x5f, 0x70, 0x6f
        /* <DEDUP_REMOVED lines=24> */
        /*0262*/ 	.byte	0x34, 0x38, 0x3e, 0x3e, 0x3e, 0x3e, 0x5d, 0x00
	.type		__unnamed_2,@object
	.size		__unnamed_2,(.L_2 - __unnamed_2)
__unnamed_2:
        /* <DEDUP_REMOVED lines=40> */
        /*04ea*/ 	.byte	0x3a, 0x3a, 0x43, 0x3c, 0x30, 0x3e, 0x3e, 0x3e, 0x3e, 0x5d, 0x00
.L_2:


//--------------------- .nv.shared._ZN7cutlass13device_kernelINS_4gemm6kernel13GemmUniversalIN4cute5tupleIJiiiiEEENS1_10collective13CollectiveMmaINS1_35MainloopSm100TmaUmmaWarpSpecializedILi2ELi2ELi4ENS5_IJNS4_1CILi8EEENSA_ILi1EEESC_EEEEENS5_IJNSA_ILi128EEESF_NSA_ILi64EEEEEENS_6half_tENS5_IJSC_llEEESI_SJ_NS4_8TiledMMAINS4_8MMA_AtomIJNS4_26SM100_MMA_F16BF16_2x1SM_SSISI_SI_fLi128ELi128ELNS4_4UMMA5MajorE1ELSO_1ELNSN_7ScaleInE0ELSP_0EEEEEENS4_6LayoutINS5_IJSC_SC_SC_EEENS5_IJNSA_ILi0EEESU_SU_EEEEENS5_IJNS4_10UnderscoreESX_SX_EEEEENS4_18SM100_TMA_2SM_LOADENS4_14ComposedLayoutINS4_7SwizzleILi3ELi4ELi3EEENS4_18smem_ptr_flag_bitsILi16EEENSS_INS5_IJSG_SB_EEENS5_IJSC_SG_EEEEEEEvNS4_8identityENS4_28SM100_TMA_2SM_LOAD_MULTICASTES19_vS1A_EENS_8epilogue10collective18CollectiveEpilogueINS1D_23Sm100TmaWarpSpecializedILi4ELi2ELi16ELb1ELb0EEEJNS5_IJSG_SF_SG_EEENS5_IJNSS_ISG_SC_EENSS_INS5_IJNSA_ILi16EEENSA_ILi2EEEEEES17_EEEEESI_NS5_IJlSC_lEEESI_S1P_NS1D_6fusion15FusionCallbacksIS1H_NS1Q_17LinearCombinationISI_fSI_fLNS_15FloatRoundStyleE2EEES1I_S1O_JEEENS4_5SM1004TMEM4LOAD26SM100_TMEM_LOAD_32dp32b16xENS4_13SM90_TMA_LOADENS11_INS12_ILi1ELi4ELi3EEES15_NSS_INS5_IJSB_S1K_EEENS5_IJS1K_SC_EEEEEEENS4_39AutoVectorizingCopyWithAssumedAlignmentILi128EEENS4_14SM90_TMA_STOREES25_S27_S27_EEEvvEEEEvNT_6ParamsE --------------------------
	.section	.nv.shared._ZN7cutlass13device_kernelINS_4gemm6kernel13GemmUniversalIN4cute5tupleIJiiiiEEENS1_10collective13CollectiveMmaINS1_35MainloopSm100TmaUmmaWarpSpecializedILi2ELi2ELi4ENS5_IJNS4_1CILi8EEENSA_ILi1EEESC_EEEEENS5_IJNSA_ILi128EEESF_NSA_ILi64EEEEEENS_6half_tENS5_IJSC_llEEESI_SJ_NS4_8TiledMMAINS4_8MMA_AtomIJNS4_26SM100_MMA_F16BF16_2x1SM_SSISI_SI_fLi128ELi128ELNS4_4UMMA5MajorE1ELSO_1ELNSN_7ScaleInE0ELSP_0EEEEEENS4_6LayoutINS5_IJSC_SC_SC_EEENS5_IJNSA_ILi0EEESU_SU_EEEEENS5_IJNS4_10UnderscoreESX_SX_EEEEENS4_18SM100_TMA_2SM_LOADENS4_14ComposedLayoutINS4_7SwizzleILi3ELi4ELi3EEENS4_18smem_ptr_flag_bitsILi16EEENSS_INS5_IJSG_SB_EEENS5_IJSC_SG_EEEEEEEvNS4_8identityENS4_28SM100_TMA_2SM_LOAD_MULTICASTES19_vS1A_EENS_8epilogue10collective18CollectiveEpilogueINS1D_23Sm100TmaWarpSpecializedILi4ELi2ELi16ELb1ELb0EEEJNS5_IJSG_SF_SG_EEENS5_IJNSS_ISG_SC_EENSS_INS5_IJNSA_ILi16EEENSA_ILi2EEEEEES17_EEEEESI_NS5_IJlSC_lEEESI_S1P_NS1D_6fusion15FusionCallbacksIS1H_NS1Q_17LinearCombinationISI_fSI_fLNS_15FloatRoundStyleE2EEES1I_S1O_JEEENS4_5SM1004TMEM4LOAD26SM100_TMEM_LOAD_32dp32b16xENS4_13SM90_TMA_LOADENS11_INS12_ILi1ELi4ELi3EEES15_NSS_INS5_IJSB_S1K_EEENS5_IJS1K_SC_EEEEEEENS4_39AutoVectorizingCopyWithAssumedAlignmentILi128EEENS4_14SM90_TMA_STOREES25_S27_S27_EEEvvEEEEvNT_6ParamsE,"aw",@nobits
	.sectionflags	@""
	.align	16
	.zero		1024


//--------------------- .nv.shared.reserved.0     --------------------------
	.section	.nv.shared.reserved.0,"aw",@nobits
	.weak		__nv_reservedSMEM_offset_0_alias
	.size		__nv_reservedSMEM_offset_0_alias, 0, 64
	.other		__nv_reservedSMEM_offset_0_alias,@"STO_CUDA_RESERVED_SHARED STV_DEFAULT"
__nv_reservedSMEM_offset_0_alias:
	.zero		0
.nv.shared.reserved.0:
	.zero		64
	.weak		__nv_reservedSMEM_tcgen05_partition
	.type		__nv_reservedSMEM_tcgen05_partition,@object
	.size		__nv_reservedSMEM_tcgen05_partition,(.L_0 - __nv_reservedSMEM_tcgen05_partition)
__nv_reservedSMEM_tcgen05_partition:
	.zero		32
.L_0:


//--------------------- .nv.global                --------------------------
	.section	.nv.global,"aw",@nobits
.nv.global:
	.type		_ZN40_INTERNAL_31a851b3_4_k_cu_7c47a75c_413074cute1_E,@object
	.size		_ZN40_INTERNAL_31a851b3_4_k_cu_7c47a75c_413074cute1_E,(_ZN40_INTERNAL_31a851b3_4_k_cu_7c47a75c_413074cuda3std3__45__cpo6cbeginE - _ZN40_INTERNAL_31a851b3_4_k_cu_7c47a75c_413074cute1_E)
_ZN40_INTERNAL_31a851b3_4_k_cu_7c47a75c_413074cute1_E:
	.zero		1
	.type		_ZN40_INTERNAL_31a851b3_4_k_cu_7c47a75c_413074cuda3std3__45__cpo6cbeginE,@object
	.size		_ZN40_INTERNAL_31a851b3_4_k_cu_7c47a75c_413074cuda3std3__45__cpo6cbeginE,(_ZN40_INTERNAL_31a851b3_4_k_cu_7c47a75c_413074cuda3std3__48in_placeE - _ZN40_INTERNAL_31a851b3_4_k_cu_7c47a75c_413074cuda3std3__45__cpo6cbeginE)
_ZN40_INTERNAL_31a851b3_4_k_cu_7c47a75c_413074cuda3std3__45__cpo6cbeginE:
	.zero		1
	.type		_ZN40_INTERNAL_31a851b3_4_k_cu_7c47a75c_413074cuda3std3__48in_placeE,@object
	.size		_ZN40_INTERNAL_31a851b3_4_k_cu_7c47a75c_413074cuda3std3__48in_placeE,(_ZN40_INTERNAL_31a851b3_4_k_cu_7c47a75c_413074cuda3std6ranges3__45__cpo9iter_moveE - _ZN40_INTERNAL_31a851b3_4_k_cu_7c47a75c_413074cuda3std3__48in_placeE)
_ZN40_INTERNAL_31a851b3_4_k_cu_7c47a75c_413074cuda3std3__48in_placeE:
	.zero		1
	.type		_ZN40_INTERNAL_31a851b3_4_k_cu_7c47a75c_413074cuda3std6ranges3__45__cpo9iter_moveE,@object
	.size		_ZN40_INTERNAL_31a851b3_4_k_cu_7c47a75c_413074cuda3std6ranges3__45__cpo9iter_moveE,(_ZN40_INTERNAL_31a851b3_4_k_cu_7c47a75c_413074cuda3std3__45__cpo5beginE - _ZN40_INTERNAL_31a851b3_4_k_cu_7c47a75c_413074cuda3std6ranges3__45__cpo9iter_moveE)
_ZN40_INTERNAL_31a851b3_4_k_cu_7c47a75c_413074cuda3std6ranges3__45__cpo9iter_moveE:
	.zero		1
	.type		_ZN40_INTERNAL_31a851b3_4_k_cu_7c47a75c_413074cuda3std3__45__cpo5beginE,@object
	.size		_ZN40_INTERNAL_31a851b3_4_k_cu_7c47a75c_413074cuda3std3__45__cpo5beginE,(_ZN40_INTERNAL_31a851b3_4_k_cu_7c47a75c_413074cuda3std3__442_GLOBAL__N__31a851b3_4_k_cu_7c47a75c_413076ignoreE - _ZN40_INTERNAL_31a851b3_4_k_cu_7c47a75c_413074cuda3std3__45__cpo5beginE)
_ZN40_INTERNAL_31a851b3_4_k_cu_7c47a75c_413074cuda3std3__45__cpo5beginE:
	.zero		1
	.type		_ZN40_INTERNAL_31a851b3_4_k_cu_7c47a75c_413074cuda3std3__442_GLOBAL__N__31a851b3_4_k_cu_7c47a75c_413076ignoreE,@object
	.size		_ZN40_INTERNAL_31a851b3_4_k_cu_7c47a75c_413074cuda3std3__442_GLOBAL__N__31a851b3_4_k_cu_7c47a75c_413076ignoreE,(_ZN40_INTERNAL_31a851b3_4_k_cu_7c47a75c_413074cute7productE - _ZN40_INTERNAL_31a851b3_4_k_cu_7c47a75c_413074cuda3std3__442_GLOBAL__N__31a851b3_4_k_cu_7c47a75c_413076ignoreE)
_ZN40_INTERNAL_31a851b3_4_k_cu_7c47a75c_413074cuda3std3__442_GLOBAL__N__31a851b3_4_k_cu_7c47a75c_413076ignoreE:
	.zero		1
	.type		_ZN40_INTERNAL_31a851b3_4_k_cu_7c47a75c_413074cute7productE,@object
	.size		_ZN40_INTERNAL_31a851b3_4_k_cu_7c47a75c_413074cute7productE,(_ZN40_INTERNAL_31a851b3_4_k_cu_7c47a75c_413074cuda3std3__45__cpo3endE - _ZN40_INTERNAL_31a851b3_4_k_cu_7c47a75c_413074cute7productE)
_ZN40_INTERNAL_31a851b3_4_k_cu_7c47a75c_413074cute7productE:
	.zero		1
	.type		_ZN40_INTERNAL_31a851b3_4_k_cu_7c47a75c_413074cuda3std3__45__cpo3endE,@object
	.size		_ZN40_INTERNAL_31a851b3_4_k_cu_7c47a75c_413074cuda3std3__45__cpo3endE,(_ZN40_INTERNAL_31a851b3_4_k_cu_7c47a75c_413074cuda3std3__419piecewise_constructE - _ZN40_INTERNAL_31a851b3_4_k_cu_7c47a75c_413074cuda3std3__45__cpo3endE)
_ZN40_INTERNAL_31a851b3_4_k_cu_7c47a75c_413074cuda3std3__45__cpo3endE:
	.zero		1
	.type		_ZN40_INTERNAL_31a851b3_4_k_cu_7c47a75c_413074cuda3std3__419piecewise_constructE,@object
	.size		_ZN40_INTERNAL_31a851b3_4_k_cu_7c47a75c_413074cuda3std3__419piecewise_constructE,(_ZN40_INTERNAL_31a851b3_4_k_cu_7c47a75c_413074cuda3std3__45__cpo4cendE - _ZN40_INTERNAL_31a851b3_4_k_cu_7c47a75c_413074cuda3std3__419piecewise_constructE)
_ZN40_INTERNAL_31a851b3_4_k_cu_7c47a75c_413074cuda3std3__419piecewise_constructE:
	.zero		1
	.type		_ZN40_INTERNAL_31a851b3_4_k_cu_7c47a75c_413074cuda3std3__45__cpo4cendE,@object
	.size		_ZN40_INTERNAL_31a851b3_4_k_cu_7c47a75c_413074cuda3std3__45__cpo4cendE,(_ZN40_INTERNAL_31a851b3_4_k_cu_7c47a75c_413074cuda3std6ranges3__45__cpo4swapE - _ZN40_INTERNAL_31a851b3_4_k_cu_7c47a75c_413074cuda3std3__45__cpo4cendE)
_ZN40_INTERNAL_31a851b3_4_k_cu_7c47a75c_413074cuda3std3__45__cpo4cendE:
	.zero		1
	.type		_ZN40_INTERNAL_31a851b3_4_k_cu_7c47a75c_413074cuda3std6ranges3__45__cpo4swapE,@object
	.size		_ZN40_INTERNAL_31a851b3_4_k_cu_7c47a75c_413074cuda3std6ranges3__45__cpo4swapE,(.L_10 - _ZN40_INTERNAL_31a851b3_4_k_cu_7c47a75c_413074cuda3std6ranges3__45__cpo4swapE)
_ZN40_INTERNAL_31a851b3_4_k_cu_7c47a75c_413074cuda3std6ranges3__45__cpo4swapE:
	.zero		1
.L_10:


//--------------------- .nv.constant0._ZN7cutlass13device_kernelINS_4gemm6kernel13GemmUniversalIN4cute5tupleIJiiiiEEENS1_10collective13CollectiveMmaINS1_35MainloopSm100TmaUmmaWarpSpecializedILi2ELi2ELi4ENS5_IJNS4_1CILi8EEENSA_ILi1EEESC_EEEEENS5_IJNSA_ILi128EEESF_NSA_ILi64EEEEEENS_6half_tENS5_IJSC_llEEESI_SJ_NS4_8TiledMMAINS4_8MMA_AtomIJNS4_26SM100_MMA_F16BF16_2x1SM_SSISI_SI_fLi128ELi128ELNS4_4UMMA5MajorE1ELSO_1ELNSN_7ScaleInE0ELSP_0EEEEEENS4_6LayoutINS5_IJSC_SC_SC_EEENS5_IJNSA_ILi0EEESU_SU_EEEEENS5_IJNS4_10UnderscoreESX_SX_EEEEENS4_18SM100_TMA_2SM_LOADENS4_14ComposedLayoutINS4_7SwizzleILi3ELi4ELi3EEENS4_18smem_ptr_flag_bitsILi16EEENSS_INS5_IJSG_SB_EEENS5_IJSC_SG_EEEEEEEvNS4_8identityENS4_28SM100_TMA_2SM_LOAD_MULTICASTES19_vS1A_EENS_8epilogue10collective18CollectiveEpilogueINS1D_23Sm100TmaWarpSpecializedILi4ELi2ELi16ELb1ELb0EEEJNS5_IJSG_SF_SG_EEENS5_IJNSS_ISG_SC_EENSS_INS5_IJNSA_ILi16EEENSA_ILi2EEEEEES17_EEEEESI_NS5_IJlSC_lEEESI_S1P_NS1D_6fusion15FusionCallbacksIS1H_NS1Q_17LinearCombinationISI_fSI_fLNS_15FloatRoundStyleE2EEES1I_S1O_JEEENS4_5SM1004TMEM4LOAD26SM100_TMEM_LOAD_32dp32b16xENS4_13SM90_TMA_LOADENS11_INS12_ILi1ELi4ELi3EEES15_NSS_INS5_IJSB_S1K_EEENS5_IJS1K_SC_EEEEEEENS4_39AutoVectorizingCopyWithAssumedAlignmentILi128EEENS4_14SM90_TMA_STOREES25_S27_S27_EEEvvEEEEvNT_6ParamsE --------------------------
	.section	.nv.constant0._ZN7cutlass13device_kernelINS_4gemm6kernel13GemmUniversalIN4cute5tupleIJiiiiEEENS1_10collective13CollectiveMmaINS1_35MainloopSm100TmaUmmaWarpSpecializedILi2ELi2ELi4ENS5_IJNS4_1CILi8EEENSA_ILi1EEESC_EEEEENS5_IJNSA_ILi128EEESF_NSA_ILi64EEEEEENS_6half_tENS5_IJSC_llEEESI_SJ_NS4_8TiledMMAINS4_8MMA_AtomIJNS4_26SM100_MMA_F16BF16_2x1SM_SSISI_SI_fLi128ELi128ELNS4_4UMMA5MajorE1ELSO_1ELNSN_7ScaleInE0ELSP_0EEEEEENS4_6LayoutINS5_IJSC_SC_SC_EEENS5_IJNSA_ILi0EEESU_SU_EEEEENS5_IJNS4_10UnderscoreESX_SX_EEEEENS4_18SM100_TMA_2SM_LOADENS4_14ComposedLayoutINS4_7SwizzleILi3ELi4ELi3EEENS4_18smem_ptr_flag_bitsILi16EEENSS_INS5_IJSG_SB_EEENS5_IJSC_SG_EEEEEEEvNS4_8identityENS4_28SM100_TMA_2SM_LOAD_MULTICASTES19_vS1A_EENS_8epilogue10collective18CollectiveEpilogueINS1D_23Sm100TmaWarpSpecializedILi4ELi2ELi16ELb1ELb0EEEJNS5_IJSG_SF_SG_EEENS5_IJNSS_ISG_SC_EENSS_INS5_IJNSA_ILi16EEENSA_ILi2EEEEEES17_EEEEESI_NS5_IJlSC_lEEESI_S1P_NS1D_6fusion15FusionCallbacksIS1H_NS1Q_17LinearCombinationISI_fSI_fLNS_15FloatRoundStyleE2EEES1I_S1O_JEEENS4_5SM1004TMEM4LOAD26SM100_TMEM_LOAD_32dp32b16xENS4_13SM90_TMA_LOADENS11_INS12_ILi1ELi4ELi3EEES15_NSS_INS5_IJSB_S1K_EEENS5_IJS1K_SC_EEEEEEENS4_39AutoVectorizingCopyWithAssumedAlignmentILi128EEENS4_14SM90_TMA_STOREES25_S27_S27_EEEvvEEEEvNT_6ParamsE,"a",@progbits
	.sectionflags	@""
	.align	4
.nv.constant0._ZN7cutlass13device_kernelINS_4gemm6kernel13GemmUniversalIN4cute5tupleIJiiiiEEENS1_10collective13CollectiveMmaINS1_35MainloopSm100TmaUmmaWarpSpecializedILi2ELi2ELi4ENS5_IJNS4_1CILi8EEENSA_ILi1EEESC_EEEEENS5_IJNSA_ILi128EEESF_NSA_ILi64EEEEEENS_6half_tENS5_IJSC_llEEESI_SJ_NS4_8TiledMMAINS4_8MMA_AtomIJNS4_26SM100_MMA_F16BF16_2x1SM_SSISI_SI_fLi128ELi128ELNS4_4UMMA5MajorE1ELSO_1ELNSN_7ScaleInE0ELSP_0EEEEEENS4_6LayoutINS5_IJSC_SC_SC_EEENS5_IJNSA_ILi0EEESU_SU_EEEEENS5_IJNS4_10UnderscoreESX_SX_EEEEENS4_18SM100_TMA_2SM_LOADENS4_14ComposedLayoutINS4_7SwizzleILi3ELi4ELi3EEENS4_18smem_ptr_flag_bitsILi16EEENSS_INS5_IJSG_SB_EEENS5_IJSC_SG_EEEEEEEvNS4_8identityENS4_28SM100_TMA_2SM_LOAD_MULTICASTES19_vS1A_EENS_8epilogue10collective18CollectiveEpilogueINS1D_23Sm100TmaWarpSpecializedILi4ELi2ELi16ELb1ELb0EEEJNS5_IJSG_SF_SG_EEENS5_IJNSS_ISG_SC_EENSS_INS5_IJNSA_ILi16EEENSA_ILi2EEEEEES17_EEEEESI_NS5_IJlSC_lEEESI_S1P_NS1D_6fusion15FusionCallbacksIS1H_NS1Q_17LinearCombinationISI_fSI_fLNS_15FloatRoundStyleE2EEES1I_S1O_JEEENS4_5SM1004TMEM4LOAD26SM100_TMEM_LOAD_32dp32b16xENS4_13SM90_TMA_LOADENS11_INS12_ILi1ELi4ELi3EEES15_NSS_INS5_IJSB_S1K_EEENS5_IJS1K_SC_EEEEEEENS4_39AutoVectorizingCopyWithAssumedAlignmentILi128EEENS4_14SM90_TMA_STOREES25_S27_S27_EEEvvEEEEvNT_6ParamsE:
	.zero		2944


//--------------------- SYMBOLS --------------------------

	.type		.nv.reservedSmem.offset0,@object
	.size		.nv.reservedSmem.offset0,0x4
	.type		.nv.reservedSmem.cap,@object
	.size		.nv.reservedSmem.cap,0x4
	.type		__assertfail,@function
